//
// Generated by NVIDIA NVVM Compiler
//
// Compiler Build ID: CL-36424714
// Cuda compilation tools, release 13.0, V13.0.88
// Based on NVVM 20.0.0
//

.version 9.0
.target sm_100
.address_size 64

	// .globl	_Z19exponentialFunctioniPfS_
.func  (.param .b64 func_retval0) __internal_accurate_pow
(
	.param .b64 __internal_accurate_pow_param_0
)
;

.visible .entry _Z19exponentialFunctioniPfS_(
	.param .u32 _Z19exponentialFunctioniPfS__param_0,
	.param .u64 .ptr .align 1 _Z19exponentialFunctioniPfS__param_1,
	.param .u64 .ptr .align 1 _Z19exponentialFunctioniPfS__param_2
)
{
	.reg .pred 	%p<28>;
	.reg .b32 	%r<44>;
	.reg .b32 	%f<31>;
	.reg .b64 	%rd<9>;
	.reg .b64 	%fd<38>;

	ld.param.u32 	%r6, [_Z19exponentialFunctioniPfS__param_0];
	ld.param.u64 	%rd1, [_Z19exponentialFunctioniPfS__param_1];
	ld.param.u64 	%rd2, [_Z19exponentialFunctioniPfS__param_2];
	mov.u32 	%r7, %ctaid.x;
	mov.u32 	%r8, %ntid.x;
	mov.u32 	%r9, %tid.x;
	mad.lo.s32 	%r1, %r7, %r8, %r9;
	setp.gt.s32 	%p1, %r1, %r6;
	@%p1 bra 	$L__BB0_16;
	cvta.to.global.u64 	%rd3, %rd1;
	mul.wide.s32 	%rd4, %r1, 4;
	add.s64 	%rd5, %rd3, %rd4;
	ld.global.f32 	%f1, [%rd5];
	cvt.f64.f32 	%fd1, %f1;
	add.f64 	%fd2, %fd1, 0dC018000000000000;
	{
	.reg .b32 %temp; 
	mov.b64 	{%temp, %r2}, %fd2;
	}
	mov.f64 	%fd17, 0d4000000000000000;
	{
	.reg .b32 %temp; 
	mov.b64 	{%temp, %r10}, %fd17;
	}
	and.b32  	%r4, %r10, 2146435072;
	setp.eq.s32 	%p2, %r4, 1062207488;
	abs.f64 	%fd3, %fd2;
	{ // callseq 0, 0
	.param .b64 param0;
	st.param.f64 	[param0], %fd3;
	.param .b64 retval0;
	call.uni (retval0), 
	__internal_accurate_pow, 
	(
	param0
	);
	ld.param.f64 	%fd18, [retval0];
	} // callseq 0
	setp.lt.s32 	%p3, %r2, 0;
	neg.f64 	%fd20, %fd18;
	selp.f64 	%fd21, %fd20, %fd18, %p2;
	selp.f64 	%fd35, %fd21, %fd18, %p3;
	setp.neu.f64 	%p4, %fd2, 0d0000000000000000;
	@%p4 bra 	$L__BB0_3;
	setp.eq.s32 	%p5, %r4, 1062207488;
	selp.b32 	%r11, %r2, 0, %p5;
	setp.lt.s32 	%p6, %r10, 0;
	or.b32  	%r12, %r11, 2146435072;
	selp.b32 	%r13, %r12, %r11, %p6;
	mov.b32 	%r14, 0;
	mov.b64 	%fd35, {%r14, %r13};
$L__BB0_3:
	add.f64 	%fd22, %fd2, 0d4000000000000000;
	{
	.reg .b32 %temp; 
	mov.b64 	{%temp, %r15}, %fd22;
	}
	and.b32  	%r16, %r15, 2146435072;
	setp.ne.s32 	%p7, %r16, 2146435072;
	@%p7 bra 	$L__BB0_8;
	setp.num.f64 	%p8, %fd2, %fd2;
	@%p8 bra 	$L__BB0_6;
	mov.f64 	%fd23, 0d4000000000000000;
	add.rn.f64 	%fd35, %fd2, %fd23;
	bra.uni 	$L__BB0_8;
$L__BB0_6:
	setp.neu.f64 	%p9, %fd3, 0d7FF0000000000000;
	@%p9 bra 	$L__BB0_8;
	setp.lt.s32 	%p10, %r2, 0;
	setp.eq.s32 	%p11, %r4, 1062207488;
	setp.lt.s32 	%p12, %r10, 0;
	selp.b32 	%r18, 0, 2146435072, %p12;
	and.b32  	%r19, %r10, 2147483647;
	setp.ne.s32 	%p13, %r19, 1071644672;
	or.b32  	%r20, %r18, -2147483648;
	selp.b32 	%r21, %r20, %r18, %p13;
	selp.b32 	%r22, %r21, %r18, %p11;
	selp.b32 	%r23, %r22, %r18, %p10;
	mov.b32 	%r24, 0;
	mov.b64 	%fd35, {%r24, %r23};
$L__BB0_8:
	setp.eq.s32 	%p14, %r4, 1062207488;
	setp.eq.f64 	%p15, %fd2, 0d3FF0000000000000;
	div.rn.f64 	%fd24, %fd35, 0d4024000000000000;
	selp.f64 	%fd25, 0d3FB999999999999A, %fd24, %p15;
	cvt.rn.f32.f64 	%f2, %fd25;
	{
	.reg .b32 %temp; 
	mov.b64 	{%temp, %r5}, %fd1;
	}
	abs.f64 	%fd10, %fd1;
	{ // callseq 1, 0
	.param .b64 param0;
	st.param.f64 	[param0], %fd10;
	.param .b64 retval0;
	call.uni (retval0), 
	__internal_accurate_pow, 
	(
	param0
	);
	ld.param.f64 	%fd26, [retval0];
	} // callseq 1
	setp.lt.s32 	%p16, %r5, 0;
	neg.f64 	%fd28, %fd26;
	selp.f64 	%fd29, %fd28, %fd26, %p14;
	selp.f64 	%fd37, %fd29, %fd26, %p16;
	setp.neu.f32 	%p17, %f1, 0f00000000;
	@%p17 bra 	$L__BB0_10;
	setp.eq.s32 	%p18, %r4, 1062207488;
	selp.b32 	%r26, %r5, 0, %p18;
	setp.lt.s32 	%p19, %r10, 0;
	or.b32  	%r27, %r26, 2146435072;
	selp.b32 	%r28, %r27, %r26, %p19;
	mov.b32 	%r29, 0;
	mov.b64 	%fd37, {%r29, %r28};
$L__BB0_10:
	add.f64 	%fd30, %fd1, 0d4000000000000000;
	{
	.reg .b32 %temp; 
	mov.b64 	{%temp, %r30}, %fd30;
	}
	and.b32  	%r31, %r30, 2146435072;
	setp.ne.s32 	%p20, %r31, 2146435072;
	@%p20 bra 	$L__BB0_15;
	setp.num.f32 	%p21, %f1, %f1;
	@%p21 bra 	$L__BB0_13;
	mov.f64 	%fd31, 0d4000000000000000;
	add.rn.f64 	%fd37, %fd1, %fd31;
	bra.uni 	$L__BB0_15;
$L__BB0_13:
	setp.neu.f64 	%p22, %fd10, 0d7FF0000000000000;
	@%p22 bra 	$L__BB0_15;
	setp.lt.s32 	%p23, %r5, 0;
	setp.eq.s32 	%p24, %r4, 1062207488;
	setp.lt.s32 	%p25, %r10, 0;
	selp.b32 	%r33, 0, 2146435072, %p25;
	and.b32  	%r34, %r10, 2147483647;
	setp.ne.s32 	%p26, %r34, 1071644672;
	or.b32  	%r35, %r33, -2147483648;
	selp.b32 	%r36, %r35, %r33, %p26;
	selp.b32 	%r37, %r36, %r33, %p24;
	selp.b32 	%r38, %r37, %r33, %p23;
	mov.b32 	%r39, 0;
	mov.b64 	%fd37, {%r39, %r38};
$L__BB0_15:
	add.f32 	%f3, %f1, 0fC0000000;
	setp.eq.f32 	%p27, %f1, 0f3F800000;
	add.f64 	%fd32, %fd37, 0d3FF0000000000000;
	rcp.rn.f64 	%fd33, %fd32;
	cvt.rn.f32.f64 	%f4, %fd33;
	selp.f32 	%f5, 0f3F000000, %f4, %p27;
	neg.f32 	%f6, %f3;
	mul.f32 	%f7, %f3, %f6;
	fma.rn.f32 	%f8, %f7, 0f3BBB989D, 0f3F000000;
	cvt.sat.f32.f32 	%f9, %f8;
	mov.f32 	%f10, 0f4B400001;
	mov.f32 	%f11, 0f437C0000;
	fma.rm.f32 	%f12, %f9, %f11, %f10;
	add.f32 	%f13, %f12, 0fCB40007F;
	neg.f32 	%f14, %f13;
	fma.rn.f32 	%f15, %f7, 0f3FB8AA3B, %f14;
	fma.rn.f32 	%f16, %f7, 0f32A57060, %f15;
	mov.b32 	%r40, %f12;
	shl.b32 	%r41, %r40, 23;
	mov.b32 	%f17, %r41;
	ex2.approx.ftz.f32 	%f18, %f16;
	fma.rn.f32 	%f19, %f2, 0fBBBB989D, 0f3F000000;
	cvt.sat.f32.f32 	%f20, %f19;
	fma.rm.f32 	%f21, %f20, %f11, %f10;
	add.f32 	%f22, %f21, 0fCB40007F;
	neg.f32 	%f23, %f22;
	fma.rn.f32 	%f24, %f2, 0fBFB8AA3B, %f23;
	fma.rn.f32 	%f25, %f2, 0fB2A57060, %f24;
	mov.b32 	%r42, %f21;
	shl.b32 	%r43, %r42, 23;
	mov.b32 	%f26, %r43;
	ex2.approx.ftz.f32 	%f27, %f25;
	mul.f32 	%f28, %f27, %f26;
	fma.rn.f32 	%f29, %f18, %f17, %f28;
	add.f32 	%f30, %f29, %f5;
	cvta.to.global.u64 	%rd6, %rd2;
	add.s64 	%rd8, %rd6, %rd4;
	st.global.f32 	[%rd8], %f30;
$L__BB0_16:
	ret;

}
.func  (.param .b64 func_retval0) __internal_accurate_pow(
	.param .b64 __internal_accurate_pow_param_0
)
{
	.reg .pred 	%p<8>;
	.reg .b32 	%r<49>;
	.reg .b32 	%f<3>;
	.reg .b64 	%fd<109>;

	ld.param.f64 	%fd10, [__internal_accurate_pow_param_0];
	{
	.reg .b32 %temp; 
	mov.b64 	{%temp, %r46}, %fd10;
	}
	{
	.reg .b32 %temp; 
	mov.b64 	{%r45, %temp}, %fd10;
	}
	shr.u32 	%r47, %r46, 20;
	setp.gt.u32 	%p1, %r46, 1048575;
	@%p1 bra 	$L__BB1_2;
	mul.f64 	%fd11, %fd10, 0d4350000000000000;
	{
	.reg .b32 %temp; 
	mov.b64 	{%temp, %r46}, %fd11;
	}
	{
	.reg .b32 %temp; 
	mov.b64 	{%r45, %temp}, %fd11;
	}
	shr.u32 	%r16, %r46, 20;
	add.s32 	%r47, %r16, -54;
$L__BB1_2:
	add.s32 	%r48, %r47, -1023;
	and.b32  	%r17, %r46, -2146435073;
	or.b32  	%r18, %r17, 1072693248;
	mov.b64 	%fd107, {%r45, %r18};
	setp.lt.u32 	%p2, %r18, 1073127583;
	@%p2 bra 	$L__BB1_4;
	{
	.reg .b32 %temp; 
	mov.b64 	{%r19, %temp}, %fd107;
	}
	{
	.reg .b32 %temp; 
	mov.b64 	{%temp, %r20}, %fd107;
	}
	add.s32 	%r21, %r20, -1048576;
	mov.b64 	%fd107, {%r19, %r21};
	add.s32 	%r48, %r47, -1022;
$L__BB1_4:
	add.f64 	%fd12, %fd107, 0dBFF0000000000000;
	add.f64 	%fd13, %fd107, 0d3FF0000000000000;
	rcp.approx.ftz.f64 	%fd14, %fd13;
	neg.f64 	%fd15, %fd13;
	fma.rn.f64 	%fd16, %fd15, %fd14, 0d3FF0000000000000;
	fma.rn.f64 	%fd17, %fd16, %fd16, %fd16;
	fma.rn.f64 	%fd18, %fd17, %fd14, %fd14;
	mul.f64 	%fd19, %fd12, %fd18;
	fma.rn.f64 	%fd20, %fd12, %fd18, %fd19;
	mul.f64 	%fd21, %fd20, %fd20;
	fma.rn.f64 	%fd22, %fd21, 0d3EB0F5FF7D2CAFE2, 0d3ED0F5D241AD3B5A;
	fma.rn.f64 	%fd23, %fd22, %fd21, 0d3EF3B20A75488A3F;
	fma.rn.f64 	%fd24, %fd23, %fd21, 0d3F1745CDE4FAECD5;
	fma.rn.f64 	%fd25, %fd24, %fd21, 0d3F3C71C7258A578B;
	fma.rn.f64 	%fd26, %fd25, %fd21, 0d3F6249249242B910;
	fma.rn.f64 	%fd27, %fd26, %fd21, 0d3F89999999999DFB;
	sub.f64 	%fd28, %fd12, %fd20;
	add.f64 	%fd29, %fd28, %fd28;
	neg.f64 	%fd30, %fd20;
	fma.rn.f64 	%fd31, %fd30, %fd12, %fd29;
	mul.f64 	%fd32, %fd18, %fd31;
	fma.rn.f64 	%fd33, %fd21, %fd27, 0d3FB5555555555555;
	mov.f64 	%fd34, 0d3FB5555555555555;
	sub.f64 	%fd35, %fd34, %fd33;
	fma.rn.f64 	%fd36, %fd21, %fd27, %fd35;
	add.f64 	%fd37, %fd36, 0dBC46A4CB00B9E7B0;
	add.f64 	%fd38, %fd33, %fd37;
	sub.f64 	%fd39, %fd33, %fd38;
	add.f64 	%fd40, %fd37, %fd39;
	mul.rn.f64 	%fd41, %fd20, %fd20;
	neg.f64 	%fd42, %fd41;
	fma.rn.f64 	%fd43, %fd20, %fd20, %fd42;
	{
	.reg .b32 %temp; 
	mov.b64 	{%r22, %temp}, %fd32;
	}
	{
	.reg .b32 %temp; 
	mov.b64 	{%temp, %r23}, %fd32;
	}
	add.s32 	%r24, %r23, 1048576;
	mov.b64 	%fd44, {%r22, %r24};
	fma.rn.f64 	%fd45, %fd20, %fd44, %fd43;
	mul.rn.f64 	%fd46, %fd41, %fd20;
	neg.f64 	%fd47, %fd46;
	fma.rn.f64 	%fd48, %fd41, %fd20, %fd47;
	fma.rn.f64 	%fd49, %fd41, %fd32, %fd48;
	fma.rn.f64 	%fd50, %fd45, %fd20, %fd49;
	mul.rn.f64 	%fd51, %fd38, %fd46;
	neg.f64 	%fd52, %fd51;
	fma.rn.f64 	%fd53, %fd38, %fd46, %fd52;
	fma.rn.f64 	%fd54, %fd38, %fd50, %fd53;
	fma.rn.f64 	%fd55, %fd40, %fd46, %fd54;
	add.f64 	%fd56, %fd51, %fd55;
	sub.f64 	%fd57, %fd51, %fd56;
	add.f64 	%fd58, %fd55, %fd57;
	add.f64 	%fd59, %fd20, %fd56;
	sub.f64 	%fd60, %fd20, %fd59;
	add.f64 	%fd61, %fd56, %fd60;
	add.f64 	%fd62, %fd58, %fd61;
	add.f64 	%fd63, %fd32, %fd62;
	add.f64 	%fd64, %fd59, %fd63;
	sub.f64 	%fd65, %fd59, %fd64;
	add.f64 	%fd66, %fd63, %fd65;
	xor.b32  	%r25, %r48, -2147483648;
	mov.b32 	%r26, 1127219200;
	mov.b64 	%fd67, {%r25, %r26};
	mov.b32 	%r27, -2147483648;
	mov.b64 	%fd68, {%r27, %r26};
	sub.f64 	%fd69, %fd67, %fd68;
	fma.rn.f64 	%fd70, %fd69, 0d3FE62E42FEFA39EF, %fd64;
	fma.rn.f64 	%fd71, %fd69, 0dBFE62E42FEFA39EF, %fd70;
	sub.f64 	%fd72, %fd71, %fd64;
	sub.f64 	%fd73, %fd66, %fd72;
	fma.rn.f64 	%fd74, %fd69, 0d3C7ABC9E3B39803F, %fd73;
	add.f64 	%fd75, %fd70, %fd74;
	sub.f64 	%fd76, %fd70, %fd75;
	add.f64 	%fd77, %fd74, %fd76;
	mov.f64 	%fd78, 0d4000000000000000;
	{
	.reg .b32 %temp; 
	mov.b64 	{%temp, %r28}, %fd78;
	}
	{
	.reg .b32 %temp; 
	mov.b64 	{%r29, %temp}, %fd78;
	}
	shl.b32 	%r30, %r28, 1;
	setp.gt.u32 	%p3, %r30, -33554433;
	and.b32  	%r31, %r28, -15728641;
	selp.b32 	%r32, %r31, %r28, %p3;
	mov.b64 	%fd79, {%r29, %r32};
	mul.rn.f64 	%fd80, %fd75, %fd79;
	neg.f64 	%fd81, %fd80;
	fma.rn.f64 	%fd82, %fd75, %fd79, %fd81;
	fma.rn.f64 	%fd83, %fd77, %fd79, %fd82;
	add.f64 	%fd4, %fd80, %fd83;
	sub.f64 	%fd84, %fd80, %fd4;
	add.f64 	%fd5, %fd83, %fd84;
	fma.rn.f64 	%fd85, %fd4, 0d3FF71547652B82FE, 0d4338000000000000;
	{
	.reg .b32 %temp; 
	mov.b64 	{%r13, %temp}, %fd85;
	}
	mov.f64 	%fd86, 0dC338000000000000;
	add.rn.f64 	%fd87, %fd85, %fd86;
	fma.rn.f64 	%fd88, %fd87, 0dBFE62E42FEFA39EF, %fd4;
	fma.rn.f64 	%fd89, %fd87, 0dBC7ABC9E3B39803F, %fd88;
	fma.rn.f64 	%fd90, %fd89, 0d3E5ADE1569CE2BDF, 0d3E928AF3FCA213EA;
	fma.rn.f64 	%fd91, %fd90, %fd89, 0d3EC71DEE62401315;
	fma.rn.f64 	%fd92, %fd91, %fd89, 0d3EFA01997C89EB71;
	fma.rn.f64 	%fd93, %fd92, %fd89, 0d3F2A01A014761F65;
	fma.rn.f64 	%fd94, %fd93, %fd89, 0d3F56C16C1852B7AF;
	fma.rn.f64 	%fd95, %fd94, %fd89, 0d3F81111111122322;
	fma.rn.f64 	%fd96, %fd95, %fd89, 0d3FA55555555502A1;
	fma.rn.f64 	%fd97, %fd96, %fd89, 0d3FC5555555555511;
	fma.rn.f64 	%fd98, %fd97, %fd89, 0d3FE000000000000B;
	fma.rn.f64 	%fd99, %fd98, %fd89, 0d3FF0000000000000;
	fma.rn.f64 	%fd100, %fd99, %fd89, 0d3FF0000000000000;
	{
	.reg .b32 %temp; 
	mov.b64 	{%r14, %temp}, %fd100;
	}
	{
	.reg .b32 %temp; 
	mov.b64 	{%temp, %r15}, %fd100;
	}
	shl.b32 	%r33, %r13, 20;
	add.s32 	%r34, %r33, %r15;
	mov.b64 	%fd108, {%r14, %r34};
	{
	.reg .b32 %temp; 
	mov.b64 	{%temp, %r35}, %fd4;
	}
	mov.b32 	%f2, %r35;
	abs.f32 	%f1, %f2;
	setp.lt.f32 	%p4, %f1, 0f4086232B;
	@%p4 bra 	$L__BB1_7;
	setp.lt.f64 	%p5, %fd4, 0d0000000000000000;
	add.f64 	%fd101, %fd4, 0d7FF0000000000000;
	selp.f64 	%fd108, 0d0000000000000000, %fd101, %p5;
	setp.geu.f32 	%p6, %f1, 0f40874800;
	@%p6 bra 	$L__BB1_7;
	shr.u32 	%r36, %r13, 31;
	add.s32 	%r37, %r13, %r36;
	shr.s32 	%r38, %r37, 1;
	shl.b32 	%r39, %r38, 20;
	add.s32 	%r40, %r15, %r39;
	mov.b64 	%fd102, {%r14, %r40};
	sub.s32 	%r41, %r13, %r38;
	shl.b32 	%r42, %r41, 20;
	add.s32 	%r43, %r42, 1072693248;
	mov.b32 	%r44, 0;
	mov.b64 	%fd103, {%r44, %r43};
	mul.f64 	%fd108, %fd103, %fd102;
$L__BB1_7:
	abs.f64 	%fd104, %fd108;
	setp.eq.f64 	%p7, %fd104, 0d7FF0000000000000;
	fma.rn.f64 	%fd105, %fd108, %fd5, %fd108;
	selp.f64 	%fd106, %fd108, %fd105, %p7;
	st.param.f64 	[func_retval0], %fd106;
	ret;

}


// ===== COMPILED SASS (sm_100) =====

	.target	sm_100

	.elftype	@"ET_EXEC"


//--------------------- .note.nv.tkinfo           --------------------------
	.section	.note.nv.tkinfo,"",@"SHT_NOTE"
	.sectionflags	@"SHF_NOTE_NV_TKINFO"
	.tkinfo
        /*0018*/ 	.word	0x00000002
        /*0030*/ 	.string	""
        /*0030*/ 	.string	"ptxas"
        /*0030*/ 	.string	"Cuda compilation tools, release 13.0, V13.0.88"
        /*0030*/ 	.string	"Build cuda_13.0.r13.0/compiler.36424714_0"
        /*0030*/ 	.string	"-arch sm_100 -m 64 "



//--------------------- .note.nv.cuinfo           --------------------------
	.section	.note.nv.cuinfo,"",@"SHT_NOTE"
	.sectionflags	@"SHF_NOTE_NV_CUINFO"
        /*0018*/ 	.short	0x0002
        /*001a*/ 	.short	0x0064
        /*001c*/ 	.short	0x0082
	.zero		2


//--------------------- .nv.info                  --------------------------
	.section	.nv.info,"",@"SHT_CUDA_INFO"
	.align	4


	//----- nvinfo : EIATTR_REGCOUNT
	.align		4
        /*0000*/ 	.byte	0x04, 0x2f
        /*0002*/ 	.short	(.L_1 - .L_0)
	.align		4
.L_0:
        /*0004*/ 	.word	index@(_Z19exponentialFunctioniPfS_)
        /*0008*/ 	.word	0x0000001e


	//----- nvinfo : EIATTR_FRAME_SIZE
	.align		4
.L_1:
        /*000c*/ 	.byte	0x04, 0x11
        /*000e*/ 	.short	(.L_3 - .L_2)
	.align		4
.L_2:
        /*0010*/ 	.word	index@($_Z19exponentialFunctioniPfS_$__internal_accurate_pow)
        /*0014*/ 	.word	0x00000000


	//----- nvinfo : EIATTR_FRAME_SIZE
	.align		4
.L_3:
        /*0018*/ 	.byte	0x04, 0x11
        /*001a*/ 	.short	(.L_5 - .L_4)
	.align		4
.L_4:
        /*001c*/ 	.word	index@($__internal_1_$__cuda_sm20_div_rn_f64_full)
        /*0020*/ 	.word	0x00000000


	//----- nvinfo : EIATTR_FRAME_SIZE
	.align		4
.L_5:
        /*0024*/ 	.byte	0x04, 0x11
        /*0026*/ 	.short	(.L_7 - .L_6)
	.align		4
.L_6:
        /*0028*/ 	.word	index@($__internal_0_$__cuda_sm20_dblrcp_rn_slowpath_v3)
        /*002c*/ 	.word	0x00000000


	//----- nvinfo : EIATTR_FRAME_SIZE
	.align		4
.L_7:
        /*0030*/ 	.byte	0x04, 0x11
        /*0032*/ 	.short	(.L_9 - .L_8)
	.align		4
.L_8:
        /*0034*/ 	.word	index@(_Z19exponentialFunctioniPfS_)
        /*0038*/ 	.word	0x00000000


	//----- nvinfo : EIATTR_MIN_STACK_SIZE
	.align		4
.L_9:
        /*003c*/ 	.byte	0x04, 0x12
        /*003e*/ 	.short	(.L_11 - .L_10)
	.align		4
.L_10:
        /*0040*/ 	.word	index@(_Z19exponentialFunctioniPfS_)
        /*0044*/ 	.word	0x00000000
.L_11:


//--------------------- .nv.compat                --------------------------
	.section	.nv.compat,"",@"SHT_CUDA_COMPAT_INFO"
	.align	4
        /*0000*/ 	.byte	0x02, 0x09, 0x00, 0x00, 0x02, 0x02, 0x01, 0x00, 0x02, 0x05, 0x05, 0x00, 0x03, 0x07, 0x01, 0x01
        /*0010*/ 	.byte	0x02, 0x03, 0x00, 0x00, 0x02, 0x06, 0x01, 0x00, 0x04, 0x0b, 0x08, 0x00, 0x01, 0x00, 0x00, 0x00
        /*0020*/ 	.byte	0x00, 0x00, 0x00, 0x00


//--------------------- .nv.info._Z19exponentialFunctioniPfS_ --------------------------
	.section	.nv.info._Z19exponentialFunctioniPfS_,"",@"SHT_CUDA_INFO"
	.sectionflags	@""
	.align	4


	//----- nvinfo : EIATTR_CUDA_API_VERSION
	.align		4
        /*0000*/ 	.byte	0x04, 0x37
        /*0002*/ 	.short	(.L_13 - .L_12)
.L_12:
        /*0004*/ 	.word	0x00000082


	//----- nvinfo : EIATTR_KPARAM_INFO
	.align		4
.L_13:
        /*0008*/ 	.byte	0x04, 0x17
        /*000a*/ 	.short	(.L_15 - .L_14)
.L_14:
        /*000c*/ 	.word	0x00000000
        /*0010*/ 	.short	0x0002
        /*0012*/ 	.short	0x0010
        /*0014*/ 	.byte	0x00, 0xf5, 0x21, 0x00


	//----- nvinfo : EIATTR_KPARAM_INFO
	.align		4
.L_15:
        /*0018*/ 	.byte	0x04, 0x17
        /*001a*/ 	.short	(.L_17 - .L_16)
.L_16:
        /*001c*/ 	.word	0x00000000
        /*0020*/ 	.short	0x0001
        /*0022*/ 	.short	0x0008
        /*0024*/ 	.byte	0x00, 0xf5, 0x21, 0x00


	//----- nvinfo : EIATTR_KPARAM_INFO
	.align		4
.L_17:
        /*0028*/ 	.byte	0x04, 0x17
        /*002a*/ 	.short	(.L_19 - .L_18)
.L_18:
        /*002c*/ 	.word	0x00000000
        /*0030*/ 	.short	0x0000
        /*0032*/ 	.short	0x0000
        /*0034*/ 	.byte	0x00, 0xf0, 0x11, 0x00


	//----- nvinfo : EIATTR_SPARSE_MMA_MASK
	.align		4
.L_19:
        /*0038*/ 	.byte	0x03, 0x50
        /*003a*/ 	.short	0x0000


	//----- nvinfo : EIATTR_MAXREG_COUNT
	.align		4
        /*003c*/ 	.byte	0x03, 0x1b
        /*003e*/ 	.short	0x00ff


	//----- nvinfo : EIATTR_MERCURY_ISA_VERSION
	.align		4
        /*0040*/ 	.byte	0x03, 0x5f
        /*0042*/ 	.short	0x0101


	//----- nvinfo : EIATTR_VRC_CTA_INIT_COUNT
	.align		4
        /*0044*/ 	.byte	0x02, 0x4a
	.zero		1
	.zero		1


	//----- nvinfo : EIATTR_EXIT_INSTR_OFFSETS
	.align		4
        /*0048*/ 	.byte	0x04, 0x1c
        /*004a*/ 	.short	(.L_21 - .L_20)


	//   ....[0]....
.L_20:
        /*004c*/ 	.word	0x00000070


	//   ....[1]....
        /*0050*/ 	.word	0x000007d0


	//----- nvinfo : EIATTR_CRS_STACK_SIZE
	.align		4
.L_21:
        /*0054*/ 	.byte	0x04, 0x1e
        /*0056*/ 	.short	(.L_23 - .L_22)
.L_22:
        /*0058*/ 	.word	0x00000000


	//----- nvinfo : EIATTR_CBANK_PARAM_SIZE
	.align		4
.L_23:
        /*005c*/ 	.byte	0x03, 0x19
        /*005e*/ 	.short	0x0018


	//----- nvinfo : EIATTR_PARAM_CBANK
	.align		4
        /*0060*/ 	.byte	0x04, 0x0a
        /*0062*/ 	.short	(.L_25 - .L_24)
	.align		4
.L_24:
        /*0064*/ 	.word	index@(.nv.constant0._Z19exponentialFunctioniPfS_)
        /*0068*/ 	.short	0x0380
        /*006a*/ 	.short	0x0018


	//----- nvinfo : EIATTR_SW_WAR
	.align		4
.L_25:
        /*006c*/ 	.byte	0x04, 0x36
        /*006e*/ 	.short	(.L_27 - .L_26)
.L_26:
        /*0070*/ 	.word	0x00000008
.L_27:


//--------------------- .nv.callgraph             --------------------------
	.section	.nv.callgraph,"",@"SHT_CUDA_CALLGRAPH"
	.align	4
	.sectionentsize	8
	.align		4
        /*0000*/ 	.word	0x00000000
	.align		4
        /*0004*/ 	.word	0xffffffff
	.align		4
        /*0008*/ 	.word	0x00000000
	.align		4
        /*000c*/ 	.word	0xfffffffe
	.align		4
        /*0010*/ 	.word	0x00000000
	.align		4
        /*0014*/ 	.word	0xfffffffd
	.align		4
        /*0018*/ 	.word	0x00000000
	.align		4
        /*001c*/ 	.word	0xfffffffc


//--------------------- .text._Z19exponentialFunctioniPfS_ --------------------------
	.section	.text._Z19exponentialFunctioniPfS_,"ax",@progbits
	.align	128
        .global         _Z19exponentialFunctioniPfS_
        .type           _Z19exponentialFunctioniPfS_,@function
        .size           _Z19exponentialFunctioniPfS_,(.L_x_22 - _Z19exponentialFunctioniPfS_)
        .other          _Z19exponentialFunctioniPfS_,@"STO_CUDA_ENTRY STV_DEFAULT"
_Z19exponentialFunctioniPfS_:
.text._Z19exponentialFunctioniPfS_:
[----:B------:R-:W-:Y:S01]  /*0000*/  LDC R1, c[0x0][0x37c] ;  /* 0x0000df00ff017b82 */ /* 0x000fe20000000800 */
[----:B------:R-:W0:Y:S07]  /*0010*/  S2R R3, SR_TID.X ;  /* 0x0000000000037919 */ /* 0x000e2e0000002100 */
[----:B------:R-:W0:Y:S01]  /*0020*/  S2UR UR4, SR_CTAID.X ;  /* 0x00000000000479c3 */ /* 0x000e220000002500 */
[----:B------:R-:W1:Y:S07]  /*0030*/  LDCU UR5, c[0x0][0x380] ;  /* 0x00007000ff0577ac */ /* 0x000e6e0008000800 */
[----:B------:R-:W0:Y:S02]  /*0040*/  LDC R2, c[0x0][0x360] ;  /* 0x0000d800ff027b82 */ /* 0x000e240000000800 */
[----:B0-----:R-:W-:-:S05]  /*0050*/  IMAD R2, R2, UR4, R3 ;  /* 0x0000000402027c24 */ /* 0x001fca000f8e0203 */
[----:B-1----:R-:W-:-:S13]  /*0060*/  ISETP.GT.AND P0, PT, R2, UR5, PT ;  /* 0x0000000502007c0c */ /* 0x002fda000bf04270 */
[----:B------:R-:W-:Y:S05]  /*0070*/  @P0 EXIT ;  /* 0x000000000000094d */ /* 0x000fea0003800000 */
[----:B------:R-:W0:Y:S01]  /*0080*/  LDC.64 R8, c[0x0][0x388] ;  /* 0x0000e200ff087b82 */ /* 0x000e220000000a00 */
[----:B------:R-:W1:Y:S01]  /*0090*/  LDCU.64 UR4, c[0x0][0x358] ;  /* 0x00006b00ff0477ac */ /* 0x000e620008000a00 */
[----:B0-----:R-:W-:-:S05]  /*00a0*/  IMAD.WIDE R8, R2, 0x4, R8 ;  /* 0x0000000402087825 */ /* 0x001fca00078e0208 */
[----:B-1----:R-:W2:Y:S01]  /*00b0*/  LDG.E R3, desc[UR4][R8.64] ;  /* 0x0000000408037981 */ /* 0x002ea2000c1e1900 */
[----:B------:R-:W-:Y:S01]  /*00c0*/  BSSY.RECONVERGENT B0, `(.L_x_0) ;  /* 0x0000006000007945 */ /* 0x000fe20003800200 */
[----:B------:R-:W-:Y:S01]  /*00d0*/  MOV R0, 0x120 ;  /* 0x0000012000007802 */ /* 0x000fe20000000f00 */
[----:B--2---:R-:W0:Y:S02]  /*00e0*/  F2F.F64.F32 R6, R3 ;  /* 0x0000000300067310 */ /* 0x004e240000201800 */
[----:B0-----:R-:W-:-:S08]  /*00f0*/  DADD R4, R6, -6 ;  /* 0xc018000006047429 */ /* 0x001fd00000000000 */
[----:B------:R-:W-:-:S11]  /*0100*/  DADD R26, -RZ, |R4| ;  /* 0x00000000ff1a7229 */ /* 0x000fd60000000504 */
[----:B------:R-:W-:Y:S05]  /*0110*/  CALL.REL.NOINC `($_Z19exponentialFunctioniPfS_$__internal_accurate_pow) ;  /* 0x0000000c009c7944 */ /* 0x000fea0003c00000 */
[----:B------:R-:W-:Y:S05]  /*0120*/  BSYNC.RECONVERGENT B0 ;  /* 0x0000000000007941 */ /* 0x000fea0003800200 */
.L_x_0:
[----:B------:R-:W0:Y:S01]  /*0130*/  MUFU.RCP64H R13, 10 ;  /* 0x40240000000d7908 */ /* 0x000e220000001800 */
[----:B------:R-:W-:Y:S01]  /*0140*/  IMAD.MOV.U32 R16, RZ, RZ, 0x0 ;  /* 0x00000000ff107424 */ /* 0x000fe200078e00ff */
[----:B------:R-:W-:Y:S01]  /*0150*/  DSETP.NEU.AND P0, PT, R4, RZ, PT ;  /* 0x000000ff0400722a */ /* 0x000fe20003f0d000 */
[----:B------:R-:W-:Y:S01]  /*0160*/  IMAD.MOV.U32 R17, RZ, RZ, 0x40240000 ;  /* 0x40240000ff117424 */ /* 0x000fe200078e00ff */
[----:B------:R-:W-:Y:S01]  /*0170*/  BSSY.RECONVERGENT B0, `(.L_x_1) ;  /* 0x0000014000007945 */ /* 0x000fe20003800200 */
[----:B------:R-:W-:-:S06]  /*0180*/  IMAD.MOV.U32 R12, RZ, RZ, 0x1 ;  /* 0x00000001ff0c7424 */ /* 0x000fcc00078e00ff */
[----:B0-----:R-:W-:-:S08]  /*0190*/  DFMA R10, R12, -R16, 1 ;  /* 0x3ff000000c0a742b */ /* 0x001fd00000000810 */
[----:B------:R-:W-:Y:S02]  /*01a0*/  DFMA R14, R10, R10, R10 ;  /* 0x0000000a0a0e722b */ /* 0x000fe4000000000a */
[----:B------:R-:W-:-:S06]  /*01b0*/  DADD R10, R4, 2 ;  /* 0x40000000040a7429 */ /* 0x000fcc0000000000 */
[----:B------:R-:W-:-:S04]  /*01c0*/  DFMA R14, R12, R14, R12 ;  /* 0x0000000e0c0e722b */ /* 0x000fc8000000000c */
[----:B------:R-:W-:Y:S01]  /*01d0*/  LOP3.LUT R10, R11, 0x7ff00000, RZ, 0xc0, !PT ;  /* 0x7ff000000b0a7812 */ /* 0x000fe200078ec0ff */
[----:B------:R-:W-:-:S03]  /*01e0*/  IMAD.MOV.U32 R11, RZ, RZ, R9 ;  /* 0x000000ffff0b7224 */ /* 0x000fc600078e0009 */
[----:B------:R-:W-:Y:S01]  /*01f0*/  ISETP.NE.AND P1, PT, R10, 0x7ff00000, PT ;  /* 0x7ff000000a00780c */ /* 0x000fe20003f25270 */
[----:B------:R-:W-:Y:S01]  /*0200*/  DFMA R12, R14, -R16, 1 ;  /* 0x3ff000000e0c742b */ /* 0x000fe20000000810 */
[----:B------:R-:W-:Y:S01]  /*0210*/  IMAD.MOV.U32 R10, RZ, RZ, R8 ;  /* 0x000000ffff0a7224 */ /* 0x000fe200078e0008 */
[----:B------:R-:W-:-:S06]  /*0220*/  @!P0 CS2R R10, SRZ ;  /* 0x00000000000a8805 */ /* 0x000fcc000001ff00 */
[----:B------:R-:W-:-:S04]  /*0230*/  DFMA R12, R14, R12, R14 ;  /* 0x0000000c0e0c722b */ /* 0x000fc8000000000e */
[----:B------:R-:W-:Y:S07]  /*0240*/  @P1 BRA `(.L_x_2) ;  /* 0x0000000000181947 */ /* 0x000fee0003800000 */
[----:B------:R-:W-:-:S14]  /*0250*/  DSETP.NAN.AND P0, PT, R4, R4, PT ;  /* 0x000000040400722a */ /* 0x000fdc0003f08000 */
[----:B------:R-:W-:Y:S01]  /*0260*/  @P0 DADD R10, R4, 2 ;  /* 0x40000000040a0429 */ /* 0x000fe20000000000 */
[----:B------:R-:W-:Y:S10]  /*0270*/  @P0 BRA `(.L_x_2) ;  /* 0x00000000000c0947 */ /* 0x000ff40003800000 */
[----:B------:R-:W-:-:S14]  /*0280*/  DSETP.NEU.AND P0, PT, |R4|, +INF , PT ;  /* 0x7ff000000400742a */ /* 0x000fdc0003f0d200 */
[----:B------:R-:W-:Y:S01]  /*0290*/  @!P0 MOV R10, 0x0 ;  /* 0x00000000000a8802 */ /* 0x000fe20000000f00 */
[----:B------:R-:W-:-:S07]  /*02a0*/  @!P0 IMAD.MOV.U32 R11, RZ, RZ, 0x7ff00000 ;  /* 0x7ff00000ff0b8424 */ /* 0x000fce00078e00ff */
.L_x_2:
[----:B------:R-:W-:Y:S05]  /*02b0*/  BSYNC.RECONVERGENT B0 ;  /* 0x0000000000007941 */ /* 0x000fea0003800200 */
.L_x_1:
[----:B------:R-:W-:Y:S01]  /*02c0*/  DMUL R8, R12, R10 ;  /* 0x0000000a0c087228 */ /* 0x000fe20000000000 */
[----:B------:R-:W-:Y:S01]  /*02d0*/  FSETP.GEU.AND P2, PT, |R11|, 6.5827683646048100446e-37, PT ;  /* 0x036000000b00780b */ /* 0x000fe20003f4e200 */
[----:B------:R-:W-:Y:S01]  /*02e0*/  BSSY.RECONVERGENT B0, `(.L_x_3) ;  /* 0x000000b000007945 */ /* 0x000fe20003800200 */
[----:B------:R-:W-:-:S05]  /*02f0*/  DSETP.NEU.AND P1, PT, R4, 1, PT ;  /* 0x3ff000000400742a */ /* 0x000fca0003f2d000 */
[----:B------:R-:W-:-:S08]  /*0300*/  DFMA R14, R8, -10, R10 ;  /* 0xc0240000080e782b */ /* 0x000fd0000000000a */
[----:B------:R-:W-:-:S10]  /*0310*/  DFMA R8, R12, R14, R8 ;  /* 0x0000000e0c08722b */ /* 0x000fd40000000008 */
[----:B------:R-:W-:-:S05]  /*0320*/  FFMA R0, RZ, 2.5625, R9 ;  /* 0x40240000ff007823 */ /* 0x000fca0000000009 */
[----:B------:R-:W-:-:S13]  /*0330*/  FSETP.GT.AND P0, PT, |R0|, 1.469367938527859385e-39, PT ;  /* 0x001000000000780b */ /* 0x000fda0003f04200 */
[----:B------:R-:W-:Y:S05]  /*0340*/  @P0 BRA P2, `(.L_x_4) ;  /* 0x0000000000100947 */ /* 0x000fea0001000000 */
[----:B------:R-:W-:Y:S01]  /*0350*/  IMAD.MOV.U32 R8, RZ, RZ, R10 ;  /* 0x000000ffff087224 */ /* 0x000fe200078e000a */
[----:B------:R-:W-:Y:S01]  /*0360*/  MOV R0, 0x390 ;  /* 0x0000039000007802 */ /* 0x000fe20000000f00 */
[----:B------:R-:W-:-:S07]  /*0370*/  IMAD.MOV.U32 R9, RZ, RZ, R11 ;  /* 0x000000ffff097224 */ /* 0x000fce00078e000b */
[----:B------:R-:W-:Y:S05]  /*0380*/  CALL.REL.NOINC `($__internal_1_$__cuda_sm20_div_rn_f64_full) ;  /* 0x0000000400bc7944 */ /* 0x000fea0003c00000 */
.L_x_4:
[----:B------:R-:W-:Y:S05]  /*0390*/  BSYNC.RECONVERGENT B0 ;  /* 0x0000000000007941 */ /* 0x000fea0003800200 */
.L_x_3:
[----:B------:R-:W-:Y:S01]  /*03a0*/  FSEL R4, R8, -1.5881868392106855534e-23, P1 ;  /* 0x9999999a08047808 */ /* 0x000fe20000800000 */
[----:B------:R-:W-:Y:S01]  /*03b0*/  DADD R26, -RZ, |R6| ;  /* 0x00000000ff1a7229 */ /* 0x000fe20000000506 */
[----:B------:R-:W-:Y:S01]  /*03c0*/  FSEL R5, R9, 1.4499999284744262695, P1 ;  /* 0x3fb9999909057808 */ /* 0x000fe20000800000 */
[----:B------:R-:W-:Y:S01]  /*03d0*/  BSSY.RECONVERGENT B0, `(.L_x_5) ;  /* 0x0000004000007945 */ /* 0x000fe20003800200 */
[----:B------:R-:W-:Y:S02]  /*03e0*/  MOV R0, 0x410 ;  /* 0x0000041000007802 */ /* 0x000fe40000000f00 */
[----:B------:R0:W1:Y:S06]  /*03f0*/  F2F.F32.F64 R4, R4 ;  /* 0x0000000400047310 */ /* 0x00006c0000301000 */
[----:B01----:R-:W-:Y:S05]  /*0400*/  CALL.REL.NOINC `($_Z19exponentialFunctioniPfS_$__internal_accurate_pow) ;  /* 0x0000000800e07944 */ /* 0x003fea0003c00000 */
[----:B------:R-:W-:Y:S05]  /*0410*/  BSYNC.RECONVERGENT B0 ;  /* 0x0000000000007941 */ /* 0x000fea0003800200 */
.L_x_5:
[----:B------:R-:W-:Y:S01]  /*0420*/  DADD R10, R6, 2 ;  /* 0x40000000060a7429 */ /* 0x000fe20000000000 */
[----:B------:R-:W-:Y:S01]  /*0430*/  FSETP.NEU.AND P0, PT, R3, RZ, PT ;  /* 0x000000ff0300720b */ /* 0x000fe20003f0d000 */
[----:B------:R-:W-:Y:S08]  /*0440*/  BSSY.RECONVERGENT B0, `(.L_x_6) ;  /* 0x000000b000007945 */ /* 0x000ff00003800200 */
[----:B------:R-:W-:-:S04]  /*0450*/  LOP3.LUT R10, R11, 0x7ff00000, RZ, 0xc0, !PT ;  /* 0x7ff000000b0a7812 */ /* 0x000fc800078ec0ff */
[----:B------:R-:W-:Y:S02]  /*0460*/  ISETP.NE.AND P1, PT, R10, 0x7ff00000, PT ;  /* 0x7ff000000a00780c */ /* 0x000fe40003f25270 */
[----:B------:R-:W-:-:S11]  /*0470*/  @!P0 CS2R R8, SRZ ;  /* 0x0000000000088805 */ /* 0x000fd6000001ff00 */
[----:B------:R-:W-:Y:S05]  /*0480*/  @P1 BRA `(.L_x_7) ;  /* 0x0000000000181947 */ /* 0x000fea0003800000 */
[----:B------:R-:W-:-:S13]  /*0490*/  FSETP.NAN.AND P0, PT, R3, R3, PT ;  /* 0x000000030300720b */ /* 0x000fda0003f08000 */
[----:B------:R-:W-:Y:S01]  /*04a0*/  @P0 DADD R8, R6, 2 ;  /* 0x4000000006080429 */ /* 0x000fe20000000000 */
[----:B------:R-:W-:Y:S10]  /*04b0*/  @P0 BRA `(.L_x_7) ;  /* 0x00000000000c0947 */ /* 0x000ff40003800000 */
[----:B------:R-:W-:-:S14]  /*04c0*/  DSETP.NEU.AND P0, PT, |R6|, +INF , PT ;  /* 0x7ff000000600742a */ /* 0x000fdc0003f0d200 */
[----:B------:R-:W-:Y:S01]  /*04d0*/  @!P0 IMAD.MOV.U32 R8, RZ, RZ, 0x0 ;  /* 0x00000000ff088424 */ /* 0x000fe200078e00ff */
[----:B------:R-:W-:-:S07]  /*04e0*/  @!P0 MOV R9, 0x7ff00000 ;  /* 0x7ff0000000098802 */ /* 0x000fce0000000f00 */
.L_x_7:
[----:B------:R-:W-:Y:S05]  /*04f0*/  BSYNC.RECONVERGENT B0 ;  /* 0x0000000000007941 */ /* 0x000fea0003800200 */
.L_x_6:
[----:B------:R-:W-:Y:S01]  /*0500*/  DADD R12, R8, 1 ;  /* 0x3ff00000080c7429 */ /* 0x000fe20000000000 */
[----:B------:R-:W-:Y:S01]  /*0510*/  BSSY.RECONVERGENT B0, `(.L_x_8) ;  /* 0x0000012000007945 */ /* 0x000fe20003800200 */
[C---:B------:R-:W-:Y:S01]  /*0520*/  FSETP.NEU.AND P0, PT, R3.reuse, 1, PT ;  /* 0x3f8000000300780b */ /* 0x040fe20003f0d000 */
[----:B------:R-:W-:-:S03]  /*0530*/  FADD R3, R3, -2 ;  /* 0xc000000003037421 */ /* 0x000fc60000000000 */
[----:B------:R-:W0:Y:S04]  /*0540*/  MUFU.RCP64H R7, R13 ;  /* 0x0000000d00077308 */ /* 0x000e280000001800 */
[----:B------:R-:W-:-:S05]  /*0550*/  VIADD R6, R13, 0x300402 ;  /* 0x003004020d067836 */ /* 0x000fca0000000000 */
[----:B------:R-:W-:Y:S01]  /*0560*/  FSETP.GEU.AND P1, PT, |R6|, 5.8789094863358348022e-39, PT ;  /* 0x004004020600780b */ /* 0x000fe20003f2e200 */
[----:B0-----:R-:W-:-:S08]  /*0570*/  DFMA R8, -R12, R6, 1 ;  /* 0x3ff000000c08742b */ /* 0x001fd00000000106 */
[----:B------:R-:W-:-:S08]  /*0580*/  DFMA R8, R8, R8, R8 ;  /* 0x000000080808722b */ /* 0x000fd00000000008 */
[----:B------:R-:W-:-:S08]  /*0590*/  DFMA R8, R6, R8, R6 ;  /* 0x000000080608722b */ /* 0x000fd00000000006 */
[----:B------:R-:W-:-:S08]  /*05a0*/  DFMA R10, -R12, R8, 1 ;  /* 0x3ff000000c0a742b */ /* 0x000fd00000000108 */
[----:B------:R-:W-:Y:S01]  /*05b0*/  DFMA R6, R8, R10, R8 ;  /* 0x0000000a0806722b */ /* 0x000fe20000000008 */
[----:B------:R-:W-:Y:S10]  /*05c0*/  @P1 BRA `(.L_x_9) ;  /* 0x0000000000181947 */ /* 0x000ff40003800000 */
[----:B------:R-:W-:-:S05]  /*05d0*/  LOP3.LUT R0, R13, 0x7fffffff, RZ, 0xc0, !PT ;  /* 0x7fffffff0d007812 */ /* 0x000fca00078ec0ff */
[----:B------:R-:W-:Y:S01]  /*05e0*/  VIADD R10, R0, 0xfff00000 ;  /* 0xfff00000000a7836 */ /* 0x000fe20000000000 */
[----:B------:R-:W-:-:S07]  /*05f0*/  MOV R0, 0x610 ;  /* 0x0000061000007802 */ /* 0x000fce0000000f00 */
[----:B------:R-:W-:Y:S05]  /*0600*/  CALL.REL.NOINC `($__internal_0_$__cuda_sm20_dblrcp_rn_slowpath_v3) ;  /* 0x0000000000747944 */ /* 0x000fea0003c00000 */
[----:B------:R-:W-:Y:S02]  /*0610*/  IMAD.MOV.U32 R6, RZ, RZ, R8 ;  /* 0x000000ffff067224 */ /* 0x000fe400078e0008 */
[----:B------:R-:W-:-:S07]  /*0620*/  IMAD.MOV.U32 R7, RZ, RZ, R9 ;  /* 0x000000ffff077224 */ /* 0x000fce00078e0009 */
.L_x_9:
[----:B------:R-:W-:Y:S05]  /*0630*/  BSYNC.RECONVERGENT B0 ;  /* 0x0000000000007941 */ /* 0x000fea0003800200 */
.L_x_8:
[----:B------:R-:W-:Y:S01]  /*0640*/  MOV R5, 0x3bbb989d ;  /* 0x3bbb989d00057802 */ /* 0x000fe20000000f00 */
[----:B------:R-:W-:Y:S02]  /*0650*/  IMAD.MOV.U32 R11, RZ, RZ, 0x437c0000 ;  /* 0x437c0000ff0b7424 */ /* 0x000fe400078e00ff */
[----:B------:R-:W-:Y:S01]  /*0660*/  FMUL R3, R3, -R3 ;  /* 0x8000000303037220 */ /* 0x000fe20000400000 */
[----:B------:R-:W0:Y:S01]  /*0670*/  F2F.F32.F64 R6, R6 ;  /* 0x0000000600067310 */ /* 0x000e220000301000 */
[----:B------:R-:W-:-:S04]  /*0680*/  FFMA.SAT R0, R4, -R5, 0.5 ;  /* 0x3f00000004007423 */ /* 0x000fc80000002805 */
[----:B------:R-:W-:Y:S01]  /*0690*/  FFMA.RM R9, R0, R11, 12582913 ;  /* 0x4b40000100097423 */ /* 0x000fe2000000400b */
[----:B------:R-:W-:-:S03]  /*06a0*/  FFMA.SAT R0, R3, R5, 0.5 ;  /* 0x3f00000003007423 */ /* 0x000fc60000002005 */
[C---:B------:R-:W-:Y:S01]  /*06b0*/  FADD R5, R9.reuse, -12583039 ;  /* 0xcb40007f09057421 */ /* 0x040fe20000000000 */
[----:B------:R-:W-:Y:S01]  /*06c0*/  FFMA.RM R0, R0, R11, 12582913 ;  /* 0x4b40000100007423 */ /* 0x000fe2000000400b */
[----:B------:R-:W-:Y:S02]  /*06d0*/  IMAD.SHL.U32 R9, R9, 0x800000, RZ ;  /* 0x0080000009097824 */ /* 0x000fe400078e00ff */
[----:B------:R-:W-:Y:S01]  /*06e0*/  FFMA R5, R4, -1.4426950216293334961, -R5 ;  /* 0xbfb8aa3b04057823 */ /* 0x000fe20000000805 */
[----:B------:R-:W-:-:S03]  /*06f0*/  FADD R8, R0, -12583039 ;  /* 0xcb40007f00087421 */ /* 0x000fc60000000000 */
[----:B------:R-:W-:Y:S01]  /*0700*/  FFMA R10, R4, -1.925963033500011079e-08, R5 ;  /* 0xb2a57060040a7823 */ /* 0x000fe20000000005 */
[C---:B------:R-:W-:Y:S01]  /*0710*/  FFMA R8, R3.reuse, 1.4426950216293334961, -R8 ;  /* 0x3fb8aa3b03087823 */ /* 0x040fe20000000808 */
[----:B------:R-:W1:Y:S03]  /*0720*/  LDC.64 R4, c[0x0][0x390] ;  /* 0x0000e400ff047b82 */ /* 0x000e660000000a00 */
[----:B------:R-:W-:Y:S01]  /*0730*/  FFMA R8, R3, 1.925963033500011079e-08, R8 ;  /* 0x32a5706003087823 */ /* 0x000fe20000000008 */
[----:B------:R-:W2:Y:S01]  /*0740*/  MUFU.EX2 R10, R10 ;  /* 0x0000000a000a7308 */ /* 0x000ea20000000800 */
[----:B------:R-:W-:Y:S01]  /*0750*/  IMAD.SHL.U32 R3, R0, 0x800000, RZ ;  /* 0x0080000000037824 */ /* 0x000fe200078e00ff */
[----:B0-----:R-:W-:-:S06]  /*0760*/  FSEL R0, R6, 0.5, P0 ;  /* 0x3f00000006007808 */ /* 0x001fcc0000000000 */
[----:B------:R-:W0:Y:S01]  /*0770*/  MUFU.EX2 R8, R8 ;  /* 0x0000000800087308 */ /* 0x000e220000000800 */
[----:B--2---:R-:W-:-:S04]  /*0780*/  FMUL R12, R9, R10 ;  /* 0x0000000a090c7220 */ /* 0x004fc80000400000 */
[----:B0-----:R-:W-:Y:S01]  /*0790*/  FFMA R9, R3, R8, R12 ;  /* 0x0000000803097223 */ /* 0x001fe2000000000c */
[----:B-1----:R-:W-:-:S04]  /*07a0*/  IMAD.WIDE R2, R2, 0x4, R4 ;  /* 0x0000000402027825 */ /* 0x002fc800078e0204 */
[----:B------:R-:W-:-:S05]  /*07b0*/  FADD R9, R0, R9 ;  /* 0x0000000900097221 */ /* 0x000fca0000000000 */
[----:B------:R-:W-:Y:S01]  /*07c0*/  STG.E desc[UR4][R2.64], R9 ;  /* 0x0000000902007986 */ /* 0x000fe2000c101904 */
[----:B------:R-:W-:Y:S05]  /*07d0*/  EXIT ;  /* 0x000000000000794d */ /* 0x000fea0003800000 */
        .weak           $__internal_0_$__cuda_sm20_dblrcp_rn_slowpath_v3
        .type           $__internal_0_$__cuda_sm20_dblrcp_rn_slowpath_v3,@function
        .size           $__internal_0_$__cuda_sm20_dblrcp_rn_slowpath_v3,($__internal_1_$__cuda_sm20_div_rn_f64_full - $__internal_0_$__cuda_sm20_dblrcp_rn_slowpath_v3)
$__internal_0_$__cuda_sm20_dblrcp_rn_slowpath_v3:
[----:B------:R-:W-:Y:S01]  /*07e0*/  IMAD.MOV.U32 R6, RZ, RZ, R12 ;  /* 0x000000ffff067224 */ /* 0x000fe200078e000c */
[----:B------:R-:W-:Y:S01]  /*07f0*/  MOV R7, R13 ;  /* 0x0000000d00077202 */ /* 0x000fe20000000f00 */
[----:B------:R-:W-:Y:S05]  /*0800*/  BSSY.RECONVERGENT B1, `(.L_x_10) ;  /* 0x0000024000017945 */ /* 0x000fea0003800200 */
[----:B------:R-:W-:-:S14]  /*0810*/  DSETP.GTU.AND P1, PT, |R6|, +INF , PT ;  /* 0x7ff000000600742a */ /* 0x000fdc0003f2c200 */
[----:B------:R-:W-:Y:S05]  /*0820*/  @P1 BRA `(.L_x_11) ;  /* 0x00000000007c1947 */ /* 0x000fea0003800000 */
[----:B------:R-:W-:-:S05]  /*0830*/  LOP3.LUT R12, R13, 0x7fffffff, RZ, 0xc0, !PT ;  /* 0x7fffffff0d0c7812 */ /* 0x000fca00078ec0ff */
[----:B------:R-:W-:-:S05]  /*0840*/  VIADD R5, R12, 0xffffffff ;  /* 0xffffffff0c057836 */ /* 0x000fca0000000000 */
[----:B------:R-:W-:-:S13]  /*0850*/  ISETP.GE.U32.AND P1, PT, R5, 0x7fefffff, PT ;  /* 0x7fefffff0500780c */ /* 0x000fda0003f26070 */
[----:B------:R-:W-:Y:S01]  /*0860*/  @P1 LOP3.LUT R9, R7, 0x7ff00000, RZ, 0x3c, !PT ;  /* 0x7ff0000007091812 */ /* 0x000fe200078e3cff */
[----:B------:R-:W-:Y:S01]  /*0870*/  @P1 IMAD.MOV.U32 R8, RZ, RZ, RZ ;  /* 0x000000ffff081224 */ /* 0x000fe200078e00ff */
[----:B------:R-:W-:Y:S06]  /*0880*/  @P1 BRA `(.L_x_12) ;  /* 0x00000000006c1947 */ /* 0x000fec0003800000 */
[----:B------:R-:W-:-:S13]  /*0890*/  ISETP.GE.U32.AND P1, PT, R12, 0x1000001, PT ;  /* 0x010000010c00780c */ /* 0x000fda0003f26070 */
[----:B------:R-:W-:Y:S05]  /*08a0*/  @!P1 BRA `(.L_x_13) ;  /* 0x0000000000349947 */ /* 0x000fea0003800000 */
[----:B------:R-:W-:Y:S02]  /*08b0*/  VIADD R9, R7, 0xc0200000 ;  /* 0xc020000007097836 */ /* 0x000fe40000000000 */
[----:B------:R-:W-:Y:S02]  /*08c0*/  IMAD.MOV.U32 R8, RZ, RZ, R6 ;  /* 0x000000ffff087224 */ /* 0x000fe400078e0006 */
[----:B------:R-:W0:Y:S04]  /*08d0*/  MUFU.RCP64H R11, R9 ;  /* 0x00000009000b7308 */ /* 0x000e280000001800 */
[----:B0-----:R-:W-:-:S08]  /*08e0*/  DFMA R12, -R8, R10, 1 ;  /* 0x3ff00000080c742b */ /* 0x001fd0000000010a */
[----:B------:R-:W-:-:S08]  /*08f0*/  DFMA R12, R12, R12, R12 ;  /* 0x0000000c0c0c722b */ /* 0x000fd0000000000c */
[----:B------:R-:W-:-:S08]  /*0900*/  DFMA R12, R10, R12, R10 ;  /* 0x0000000c0a0c722b */ /* 0x000fd0000000000a */
[----:B------:R-:W-:-:S08]  /*0910*/  DFMA R10, -R8, R12, 1 ;  /* 0x3ff00000080a742b */ /* 0x000fd0000000010c */
[----:B------:R-:W-:-:S08]  /*0920*/  DFMA R10, R12, R10, R12 ;  /* 0x0000000a0c0a722b */ /* 0x000fd0000000000c */
[----:B------:R-:W-:-:S08]  /*0930*/  DMUL R10, R10, 2.2250738585072013831e-308 ;  /* 0x001000000a0a7828 */ /* 0x000fd00000000000 */
[----:B------:R-:W-:-:S08]  /*0940*/  DFMA R6, -R6, R10, 1 ;  /* 0x3ff000000606742b */ /* 0x000fd0000000010a */
[----:B------:R-:W-:-:S08]  /*0950*/  DFMA R6, R6, R6, R6 ;  /* 0x000000060606722b */ /* 0x000fd00000000006 */
[----:B------:R-:W-:Y:S01]  /*0960*/  DFMA R8, R10, R6, R10 ;  /* 0x000000060a08722b */ /* 0x000fe2000000000a */
[----:B------:R-:W-:Y:S10]  /*0970*/  BRA `(.L_x_12) ;  /* 0x0000000000307947 */ /* 0x000ff40003800000 */
.L_x_13:
[----:B------:R-:W-:Y:S01]  /*0980*/  DMUL R6, R6, 8.11296384146066816958e+31 ;  /* 0x4690000006067828 */ /* 0x000fe20000000000 */
[----:B------:R-:W-:-:S05]  /*0990*/  MOV R8, R10 ;  /* 0x0000000a00087202 */ /* 0x000fca0000000f00 */
[----:B------:R-:W0:Y:S02]  /*09a0*/  MUFU.RCP64H R9, R7 ;  /* 0x0000000700097308 */ /* 0x000e240000001800 */
[----:B0-----:R-:W-:-:S08]  /*09b0*/  DFMA R10, -R6, R8, 1 ;  /* 0x3ff00000060a742b */ /* 0x001fd00000000108 */
[----:B------:R-:W-:-:S08]  /*09c0*/  DFMA R10, R10, R10, R10 ;  /* 0x0000000a0a0a722b */ /* 0x000fd0000000000a */
[----:B------:R-:W-:-:S08]  /*09d0*/  DFMA R10, R8, R10, R8 ;  /* 0x0000000a080a722b */ /* 0x000fd00000000008 */
[----:B------:R-:W-:-:S08]  /*09e0*/  DFMA R8, -R6, R10, 1 ;  /* 0x3ff000000608742b */ /* 0x000fd0000000010a */
[----:B------:R-:W-:-:S08]  /*09f0*/  DFMA R8, R10, R8, R10 ;  /* 0x000000080a08722b */ /* 0x000fd0000000000a */
[----:B------:R-:W-:Y:S01]  /*0a00*/  DMUL R8, R8, 8.11296384146066816958e+31 ;  /* 0x4690000008087828 */ /* 0x000fe20000000000 */
[----:B------:R-:W-:Y:S10]  /*0a10*/  BRA `(.L_x_12) ;  /* 0x0000000000087947 */ /* 0x000ff40003800000 */
.L_x_11:
[----:B------:R-:W-:Y:S01]  /*0a20*/  LOP3.LUT R9, R7, 0x80000, RZ, 0xfc, !PT ;  /* 0x0008000007097812 */ /* 0x000fe200078efcff */
[----:B------:R-:W-:-:S07]  /*0a30*/  IMAD.MOV.U32 R8, RZ, RZ, R6 ;  /* 0x000000ffff087224 */ /* 0x000fce00078e0006 */
.L_x_12:
[----:B------:R-:W-:Y:S05]  /*0a40*/  BSYNC.RECONVERGENT B1 ;  /* 0x0000000000017941 */ /* 0x000fea0003800200 */
.L_x_10:
[----:B------:R-:W-:Y:S02]  /*0a50*/  IMAD.MOV.U32 R6, RZ, RZ, R0 ;  /* 0x000000ffff067224 */ /* 0x000fe400078e0000 */
[----:B------:R-:W-:-:S04]  /*0a60*/  IMAD.MOV.U32 R7, RZ, RZ, 0x0 ;  /* 0x00000000ff077424 */ /* 0x000fc800078e00ff */
[----:B------:R-:W-:Y:S05]  /*0a70*/  RET.REL.NODEC R6 `(_Z19exponentialFunctioniPfS_) ;  /* 0xfffffff406607950 */ /* 0x000fea0003c3ffff */
        .weak           $__internal_1_$__cuda_sm20_div_rn_f64_full
        .type           $__internal_1_$__cuda_sm20_div_rn_f64_full,@function
        .size           $__internal_1_$__cuda_sm20_div_rn_f64_full,($_Z19exponentialFunctioniPfS_$__internal_accurate_pow - $__internal_1_$__cuda_sm20_div_rn_f64_full)
$__internal_1_$__cuda_sm20_div_rn_f64_full:
[----:B------:R-:W-:Y:S01]  /*0a80*/  MOV R5, 0x3ff40000 ;  /* 0x3ff4000000057802 */ /* 0x000fe20000000f00 */
[----:B------:R-:W-:Y:S01]  /*0a90*/  IMAD.MOV.U32 R4, RZ, RZ, 0x0 ;  /* 0x00000000ff047424 */ /* 0x000fe200078e00ff */
[----:B------:R-:W-:Y:S01]  /*0aa0*/  FSETP.GEU.AND P2, PT, |R9|, 1.469367938527859385e-39, PT ;  /* 0x001000000900780b */ /* 0x000fe20003f4e200 */
[----:B------:R-:W-:Y:S01]  /*0ab0*/  IMAD.MOV.U32 R10, RZ, RZ, 0x1 ;  /* 0x00000001ff0a7424 */ /* 0x000fe200078e00ff */
[----:B------:R-:W0:Y:S01]  /*0ac0*/  MUFU.RCP64H R11, R5 ;  /* 0x00000005000b7308 */ /* 0x000e220000001800 */
[----:B------:R-:W-:Y:S01]  /*0ad0*/  IMAD.MOV.U32 R21, RZ, RZ, 0x40200000 ;  /* 0x40200000ff157424 */ /* 0x000fe200078e00ff */
[----:B------:R-:W-:Y:S03]  /*0ae0*/  BSSY.RECONVERGENT B1, `(.L_x_14) ;  /* 0x0000045000017945 */ /* 0x000fe60003800200 */
[----:B------:R-:W-:Y:S01]  /*0af0*/  VIADD R23, R21, 0xffffffff ;  /* 0xffffffff15177836 */ /* 0x000fe20000000000 */
[----:B0-----:R-:W-:-:S08]  /*0b00*/  DFMA R12, R10, -R4, 1 ;  /* 0x3ff000000a0c742b */ /* 0x001fd00000000804 */
[----:B------:R-:W-:Y:S01]  /*0b10*/  DFMA R14, R12, R12, R12 ;  /* 0x0000000c0c0e722b */ /* 0x000fe2000000000c */
[----:B------:R-:W-:Y:S01]  /*0b20*/  LOP3.LUT R12, R9, 0x7ff00000, RZ, 0xc0, !PT ;  /* 0x7ff00000090c7812 */ /* 0x000fe200078ec0ff */
[----:B------:R-:W-:-:S03]  /*0b30*/  IMAD.MOV.U32 R13, RZ, RZ, 0x1ca00000 ;  /* 0x1ca00000ff0d7424 */ /* 0x000fc600078e00ff */
[----:B------:R-:W-:-:S03]  /*0b40*/  ISETP.GE.U32.AND P0, PT, R12, 0x40200000, PT ;  /* 0x402000000c00780c */ /* 0x000fc60003f06070 */
[----:B------:R-:W-:Y:S01]  /*0b50*/  DFMA R16, R10, R14, R10 ;  /* 0x0000000e0a10722b */ /* 0x000fe2000000000a */
[----:B------:R-:W-:Y:S01]  /*0b60*/  MOV R20, R12 ;  /* 0x0000000c00147202 */ /* 0x000fe20000000f00 */
[----:B------:R-:W-:Y:S01]  /*0b70*/  IMAD.MOV.U32 R10, RZ, RZ, R8 ;  /* 0x000000ffff0a7224 */ /* 0x000fe200078e0008 */
[----:B------:R-:W-:-:S04]  /*0b80*/  SEL R13, R13, 0x63400000, !P0 ;  /* 0x634000000d0d7807 */ /* 0x000fc80004000000 */
[C-C-:B------:R-:W-:Y:S01]  /*0b90*/  @!P2 LOP3.LUT R14, R13.reuse, 0x80000000, R9.reuse, 0xf8, !PT ;  /* 0x800000000d0ea812 */ /* 0x140fe200078ef809 */
[----:B------:R-:W-:Y:S01]  /*0ba0*/  DFMA R18, R16, -R4, 1 ;  /* 0x3ff000001012742b */ /* 0x000fe20000000804 */
[----:B------:R-:W-:Y:S02]  /*0bb0*/  LOP3.LUT R11, R13, 0x800fffff, R9, 0xf8, !PT ;  /* 0x800fffff0d0b7812 */ /* 0x000fe400078ef809 */
[----:B------:R-:W-:Y:S01]  /*0bc0*/  @!P2 LOP3.LUT R15, R14, 0x100000, RZ, 0xfc, !PT ;  /* 0x001000000e0fa812 */ /* 0x000fe200078efcff */
[----:B------:R-:W-:-:S06]  /*0bd0*/  @!P2 IMAD.MOV.U32 R14, RZ, RZ, RZ ;  /* 0x000000ffff0ea224 */ /* 0x000fcc00078e00ff */
[----:B------:R-:W-:Y:S02]  /*0be0*/  @!P2 DFMA R10, R10, 2, -R14 ;  /* 0x400000000a0aa82b */ /* 0x000fe4000000080e */
[----:B------:R-:W-:-:S08]  /*0bf0*/  DFMA R14, R16, R18, R16 ;  /* 0x00000012100e722b */ /* 0x000fd00000000010 */
[----:B------:R-:W-:Y:S01]  /*0c00*/  @!P2 LOP3.LUT R20, R11, 0x7ff00000, RZ, 0xc0, !PT ;  /* 0x7ff000000b14a812 */ /* 0x000fe200078ec0ff */
[----:B------:R-:W-:-:S04]  /*0c10*/  DMUL R16, R14, R10 ;  /* 0x0000000a0e107228 */ /* 0x000fc80000000000 */
[----:B------:R-:W-:-:S04]  /*0c20*/  VIADD R22, R20, 0xffffffff ;  /* 0xffffffff14167836 */ /* 0x000fc80000000000 */
[----:B------:R-:W-:Y:S01]  /*0c30*/  DFMA R18, R16, -R4, R10 ;  /* 0x800000041012722b */ /* 0x000fe2000000000a */
[----:B------:R-:W-:-:S04]  /*0c40*/  ISETP.GT.U32.AND P0, PT, R22, 0x7feffffe, PT ;  /* 0x7feffffe1600780c */ /* 0x000fc80003f04070 */
[----:B------:R-:W-:-:S03]  /*0c50*/  ISETP.GT.U32.OR P0, PT, R23, 0x7feffffe, P0 ;  /* 0x7feffffe1700780c */ /* 0x000fc60000704470 */
[----:B------:R-:W-:-:S10]  /*0c60*/  DFMA R14, R14, R18, R16 ;  /* 0x000000120e0e722b */ /* 0x000fd40000000010 */
[----:B------:R-:W-:Y:S05]  /*0c70*/  @P0 BRA `(.L_x_15) ;  /* 0x0000000000680947 */ /* 0x000fea0003800000 */
[----:B------:R-:W-:Y:S02]  /*0c80*/  IMAD.MOV.U32 R9, RZ, RZ, 0x40200000 ;  /* 0x40200000ff097424 */ /* 0x000fe400078e00ff */
[----:B------:R-:W-:-:S03]  /*0c90*/  IMAD.MOV.U32 R8, RZ, RZ, RZ ;  /* 0x000000ffff087224 */ /* 0x000fc600078e00ff */
[----:B------:R-:W-:-:S04]  /*0ca0*/  VIADDMNMX R12, R12, -R9, 0xb9600000, !PT ;  /* 0xb96000000c0c7446 */ /* 0x000fc80007800909 */
[----:B------:R-:W-:-:S04]  /*0cb0*/  VIMNMX R12, PT, PT, R12, 0x46a00000, PT ;  /* 0x46a000000c0c7848 */ /* 0x000fc80003fe0100 */
[----:B------:R-:W-:-:S05]  /*0cc0*/  IADD3 R16, PT, PT, -R13, R12, RZ ;  /* 0x0000000c0d107210 */ /* 0x000fca0007ffe1ff */
[----:B------:R-:W-:-:S06]  /*0cd0*/  VIADD R9, R16, 0x7fe00000 ;  /* 0x7fe0000010097836 */ /* 0x000fcc0000000000 */
[----:B------:R-:W-:-:S10]  /*0ce0*/  DMUL R12, R14, R8 ;  /* 0x000000080e0c7228 */ /* 0x000fd40000000000 */
[----:B------:R-:W-:-:S13]  /*0cf0*/  FSETP.GTU.AND P0, PT, |R13|, 1.469367938527859385e-39, PT ;  /* 0x001000000d00780b */ /* 0x000fda0003f0c200 */
[----:B------:R-:W-:Y:S05]  /*0d00*/  @P0 BRA `(.L_x_16) ;  /* 0x0000000000880947 */ /* 0x000fea0003800000 */
[----:B------:R-:W-:Y:S01]  /*0d10*/  DFMA R4, R14, -R4, R10 ;  /* 0x800000040e04722b */ /* 0x000fe2000000000a */
[----:B------:R-:W-:-:S09]  /*0d20*/  IMAD.MOV.U32 R8, RZ, RZ, RZ ;  /* 0x000000ffff087224 */ /* 0x000fd200078e00ff */
[C---:B------:R-:W-:Y:S02]  /*0d30*/  FSETP.NEU.AND P0, PT, R5.reuse, RZ, PT ;  /* 0x000000ff0500720b */ /* 0x040fe40003f0d000 */
[----:B------:R-:W-:-:S04]  /*0d40*/  LOP3.LUT R4, R5, 0x40240000, RZ, 0x3c, !PT ;  /* 0x4024000005047812 */ /* 0x000fc800078e3cff */
[----:B------:R-:W-:-:S04]  /*0d50*/  LOP3.LUT R11, R4, 0x80000000, RZ, 0xc0, !PT ;  /* 0x80000000040b7812 */ /* 0x000fc800078ec0ff */
[----:B------:R-:W-:-:S03]  /*0d60*/  LOP3.LUT R9, R11, R9, RZ, 0xfc, !PT ;  /* 0x000000090b097212 */ /* 0x000fc600078efcff */
[----:B------:R-:W-:Y:S05]  /*0d70*/  @!P0 BRA `(.L_x_16) ;  /* 0x00000000006c8947 */ /* 0x000fea0003800000 */
[----:B------:R-:W-:Y:S01]  /*0d80*/  IMAD.MOV R5, RZ, RZ, -R16 ;  /* 0x000000ffff057224 */ /* 0x000fe200078e0a10 */
[----:B------:R-:W-:Y:S01]  /*0d90*/  MOV R4, RZ ;  /* 0x000000ff00047202 */ /* 0x000fe20000000f00 */
[----:B------:R-:W-:-:S05]  /*0da0*/  DMUL.RP R8, R14, R8 ;  /* 0x000000080e087228 */ /* 0x000fca0000008000 */
[----:B------:R-:W-:-:S05]  /*0db0*/  DFMA R4, R12, -R4, R14 ;  /* 0x800000040c04722b */ /* 0x000fca000000000e */
[----:B------:R-:W-:Y:S02]  /*0dc0*/  LOP3.LUT R11, R9, R11, RZ, 0x3c, !PT ;  /* 0x0000000b090b7212 */ /* 0x000fe400078e3cff */
[----:B------:R-:W-:-:S04]  /*0dd0*/  IADD3 R4, PT, PT, -R16, -0x43300000, RZ ;  /* 0xbcd0000010047810 */ /* 0x000fc80007ffe1ff */
[----:B------:R-:W-:-:S04]  /*0de0*/  FSETP.NEU.AND P0, PT, |R5|, R4, PT ;  /* 0x000000040500720b */ /* 0x000fc80003f0d200 */
[----:B------:R-:W-:Y:S02]  /*0df0*/  FSEL R12, R8, R12, !P0 ;  /* 0x0000000c080c7208 */ /* 0x000fe40004000000 */
[----:B------:R-:W-:Y:S01]  /*0e00*/  FSEL R13, R11, R13, !P0 ;  /* 0x0000000d0b0d7208 */ /* 0x000fe20004000000 */
[----:B------:R-:W-:Y:S06]  /*0e10*/  BRA `(.L_x_16) ;  /* 0x0000000000447947 */ /* 0x000fec0003800000 */
.L_x_15:
[----:B------:R-:W-:-:S14]  /*0e20*/  DSETP.NAN.AND P0, PT, R8, R8, PT ;  /* 0x000000080800722a */ /* 0x000fdc0003f08000 */
[----:B------:R-:W-:Y:S05]  /*0e30*/  @P0 BRA `(.L_x_17) ;  /* 0x0000000000340947 */ /* 0x000fea0003800000 */
[----:B------:R-:W-:Y:S01]  /*0e40*/  ISETP.NE.AND P0, PT, R20, R21, PT ;  /* 0x000000151400720c */ /* 0x000fe20003f05270 */
[----:B------:R-:W-:Y:S02]  /*0e50*/  IMAD.MOV.U32 R12, RZ, RZ, 0x0 ;  /* 0x00000000ff0c7424 */ /* 0x000fe400078e00ff */
[----:B------:R-:W-:-:S10]  /*0e60*/  IMAD.MOV.U32 R13, RZ, RZ, -0x80000 ;  /* 0xfff80000ff0d7424 */ /* 0x000fd400078e00ff */
[----:B------:R-:W-:Y:S05]  /*0e70*/  @!P0 BRA `(.L_x_16) ;  /* 0x00000000002c8947 */ /* 0x000fea0003800000 */
[----:B------:R-:W-:Y:S02]  /*0e80*/  ISETP.NE.AND P0, PT, R20, 0x7ff00000, PT ;  /* 0x7ff000001400780c */ /* 0x000fe40003f05270 */
[----:B------:R-:W-:Y:S02]  /*0e90*/  LOP3.LUT R8, R9, 0x40240000, RZ, 0x3c, !PT ;  /* 0x4024000009087812 */ /* 0x000fe400078e3cff */
[----:B------:R-:W-:Y:S02]  /*0ea0*/  ISETP.EQ.OR P0, PT, R21, RZ, !P0 ;  /* 0x000000ff1500720c */ /* 0x000fe40004702670 */
[----:B------:R-:W-:-:S11]  /*0eb0*/  LOP3.LUT R13, R8, 0x80000000, RZ, 0xc0, !PT ;  /* 0x80000000080d7812 */ /* 0x000fd600078ec0ff */
[----:B------:R-:W-:Y:S01]  /*0ec0*/  @P0 LOP3.LUT R4, R13, 0x7ff00000, RZ, 0xfc, !PT ;  /* 0x7ff000000d040812 */ /* 0x000fe200078efcff */
[----:B------:R-:W-:Y:S02]  /*0ed0*/  @!P0 IMAD.MOV.U32 R12, RZ, RZ, RZ ;  /* 0x000000ffff0c8224 */ /* 0x000fe400078e00ff */
[----:B------:R-:W-:Y:S01]  /*0ee0*/  @P0 IMAD.MOV.U32 R12, RZ, RZ, RZ ;  /* 0x000000ffff0c0224 */ /* 0x000fe200078e00ff */
[----:B------:R-:W-:Y:S01]  /*0ef0*/  @P0 MOV R13, R4 ;  /* 0x00000004000d0202 */ /* 0x000fe20000000f00 */
[----:B------:R-:W-:Y:S06]  /*0f00*/  BRA `(.L_x_16) ;  /* 0x0000000000087947 */ /* 0x000fec0003800000 */
.L_x_17:
[----:B------:R-:W-:Y:S01]  /*0f10*/  LOP3.LUT R13, R9, 0x80000, RZ, 0xfc, !PT ;  /* 0x00080000090d7812 */ /* 0x000fe200078efcff */
[----:B------:R-:W-:-:S07]  /*0f20*/  IMAD.MOV.U32 R12, RZ, RZ, R8 ;  /* 0x000000ffff0c7224 */ /* 0x000fce00078e0008 */
.L_x_16:
[----:B------:R-:W-:Y:S05]  /*0f30*/  BSYNC.RECONVERGENT B1 ;  /* 0x0000000000017941 */ /* 0x000fea0003800200 */
.L_x_14:
[----:B------:R-:W-:Y:S02]  /*0f40*/  HFMA2 R5, -RZ, RZ, 0, 0 ;  /* 0x00000000ff057431 */ /* 0x000fe400000001ff */
[----:B------:R-:W-:Y:S02]  /*0f50*/  IMAD.MOV.U32 R4, RZ, RZ, R0 ;  /* 0x000000ffff047224 */ /* 0x000fe400078e0000 */
[----:B------:R-:W-:Y:S02]  /*0f60*/  IMAD.MOV.U32 R8, RZ, RZ, R12 ;  /* 0x000000ffff087224 */ /* 0x000fe400078e000c */
[----:B------:R-:W-:Y:S01]  /*0f70*/  IMAD.MOV.U32 R9, RZ, RZ, R13 ;  /* 0x000000ffff097224 */ /* 0x000fe200078e000d */
[----:B------:R-:W-:Y:S06]  /*0f80*/  RET.REL.NODEC R4 `(_Z19exponentialFunctioniPfS_) ;  /* 0xfffffff0041c7950 */ /* 0x000fec0003c3ffff */
        .type           $_Z19exponentialFunctioniPfS_$__internal_accurate_pow,@function
        .size           $_Z19exponentialFunctioniPfS_$__internal_accurate_pow,(.L_x_22 - $_Z19exponentialFunctioniPfS_$__internal_accurate_pow)
$_Z19exponentialFunctioniPfS_$__internal_accurate_pow:
[----:B------:R-:W-:Y:S01]  /*0f90*/  ISETP.GT.U32.AND P0, PT, R27, 0xfffff, PT ;  /* 0x000fffff1b00780c */ /* 0x000fe20003f04070 */
[----:B------:R-:W-:Y:S01]  /*0fa0*/  IMAD.MOV.U32 R10, RZ, RZ, R27 ;  /* 0x000000ffff0a7224 */ /* 0x000fe200078e001b */
[----:B------:R-:W-:Y:S01]  /*0fb0*/  UMOV UR6, 0x7d2cafe2 ;  /* 0x7d2cafe200067882 */ /* 0x000fe20000000000 */
[----:B------:R-:W-:Y:S01]  /*0fc0*/  IMAD.MOV.U32 R12, RZ, RZ, R26 ;  /* 0x000000ffff0c7224 */ /* 0x000fe200078e001a */
[----:B------:R-:W-:Y:S01]  /*0fd0*/  UMOV UR7, 0x3eb0f5ff ;  /* 0x3eb0f5ff00077882 */ /* 0x000fe20000000000 */
[----:B------:R-:W-:Y:S01]  /*0fe0*/  IMAD.MOV.U32 R14, RZ, RZ, RZ ;  /* 0x000000ffff0e7224 */ /* 0x000fe200078e00ff */
[----:B------:R-:W-:Y:S01]  /*0ff0*/  UMOV UR8, 0x3b39803f ;  /* 0x3b39803f00087882 */ /* 0x000fe20000000000 */
[----:B------:R-:W-:Y:S01]  /*1000*/  IMAD.MOV.U32 R18, RZ, RZ, 0x41ad3b5a ;  /* 0x41ad3b5aff127424 */ /* 0x000fe200078e00ff */
[----:B------:R-:W-:Y:S01]  /*1010*/  UMOV UR9, 0x3c7abc9e ;  /* 0x3c7abc9e00097882 */ /* 0x000fe20000000000 */
[----:B------:R-:W-:-:S04]  /*1020*/  IMAD.MOV.U32 R19, RZ, RZ, 0x3ed0f5d2 ;  /* 0x3ed0f5d2ff137424 */ /* 0x000fc800078e00ff */
[----:B------:R-:W-:Y:S01]  /*1030*/  @!P0 DMUL R8, R26, 1.80143985094819840000e+16 ;  /* 0x435000001a088828 */ /* 0x000fe20000000000 */
[----:B------:R-:W-:-:S09]  /*1040*/  SHF.R.U32.HI R27, RZ, 0x14, R27 ;  /* 0x00000014ff1b7819 */ /* 0x000fd2000001161b */
[----:B------:R-:W-:Y:S01]  /*1050*/  @!P0 IMAD.MOV.U32 R10, RZ, RZ, R9 ;  /* 0x000000ffff0a8224 */ /* 0x000fe200078e0009 */
[----:B------:R-:W-:Y:S01]  /*1060*/  @!P0 LEA.HI R27, R9, 0xffffffca, RZ, 0xc ;  /* 0xffffffca091b8811 */ /* 0x000fe200078f60ff */
[----:B------:R-:W-:-:S03]  /*1070*/  @!P0 IMAD.MOV.U32 R12, RZ, RZ, R8 ;  /* 0x000000ffff0c8224 */ /* 0x000fc600078e0008 */
[----:B------:R-:W-:Y:S01]  /*1080*/  LOP3.LUT R10, R10, 0x800fffff, RZ, 0xc0, !PT ;  /* 0x800fffff0a0a7812 */ /* 0x000fe200078ec0ff */
[----:B------:R-:W-:-:S03]  /*1090*/  VIADD R8, R27, 0xfffffc01 ;  /* 0xfffffc011b087836 */ /* 0x000fc60000000000 */
[----:B------:R-:W-:-:S04]  /*10a0*/  LOP3.LUT R13, R10, 0x3ff00000, RZ, 0xfc, !PT ;  /* 0x3ff000000a0d7812 */ /* 0x000fc800078efcff */
[----:B------:R-:W-:-:S13]  /*10b0*/  ISETP.GE.U32.AND P1, PT, R13, 0x3ff6a09f, PT ;  /* 0x3ff6a09f0d00780c */ /* 0x000fda0003f26070 */
[----:B------:R-:W-:Y:S01]  /*10c0*/  @P1 IADD3 R11, PT, PT, R13, -0x100000, RZ ;  /* 0xfff000000d0b1810 */ /* 0x000fe20007ffe0ff */
[----:B------:R-:W-:-:S04]  /*10d0*/  @P1 VIADD R8, R27, 0xfffffc02 ;  /* 0xfffffc021b081836 */ /* 0x000fc80000000000 */
[----:B------:R-:W-:-:S06]  /*10e0*/  @P1 IMAD.MOV.U32 R13, RZ, RZ, R11 ;  /* 0x000000ffff0d1224 */ /* 0x000fcc00078e000b */
[C---:B------:R-:W-:Y:S02]  /*10f0*/  DADD R16, R12.reuse, 1 ;  /* 0x3ff000000c107429 */ /* 0x040fe40000000000 */
[----:B------:R-:W-:-:S04]  /*1100*/  DADD R12, R12, -1 ;  /* 0xbff000000c0c7429 */ /* 0x000fc80000000000 */
[----:B------:R-:W0:Y:S02]  /*1110*/  MUFU.RCP64H R15, R17 ;  /* 0x00000011000f7308 */ /* 0x000e240000001800 */
[----:B0-----:R-:W-:-:S08]  /*1120*/  DFMA R10, -R16, R14, 1 ;  /* 0x3ff00000100a742b */ /* 0x001fd0000000010e */
[----:B------:R-:W-:-:S08]  /*1130*/  DFMA R10, R10, R10, R10 ;  /* 0x0000000a0a0a722b */ /* 0x000fd0000000000a */
[----:B------:R-:W-:-:S08]  /*1140*/  DFMA R14, R14, R10, R14 ;  /* 0x0000000a0e0e722b */ /* 0x000fd0000000000e */
[----:B------:R-:W-:-:S08]  /*1150*/  DMUL R10, R12, R14 ;  /* 0x0000000e0c0a7228 */ /* 0x000fd00000000000 */
[----:B------:R-:W-:-:S08]  /*1160*/  DFMA R10, R12, R14, R10 ;  /* 0x0000000e0c0a722b */ /* 0x000fd0000000000a */
[----:B------:R-:W-:-:S08]  /*1170*/  DMUL R22, R10, R10 ;  /* 0x0000000a0a167228 */ /* 0x000fd00000000000 */
[----:B------:R-:W-:Y:S01]  /*1180*/  DFMA R16, R22, UR6, R18 ;  /* 0x0000000616107c2b */ /* 0x000fe20008000012 */
[----:B------:R-:W-:Y:S01]  /*1190*/  UMOV UR6, 0x75488a3f ;  /* 0x75488a3f00067882 */ /* 0x000fe20000000000 */
[----:B------:R-:W-:-:S06]  /*11a0*/  UMOV UR7, 0x3ef3b20a ;  /* 0x3ef3b20a00077882 */ /* 0x000fcc0000000000 */
[----:B------:R-:W-:Y:S01]  /*11b0*/  DFMA R16, R22, R16, UR6 ;  /* 0x0000000616107e2b */ /* 0x000fe20008000010 */
[----:B------:R-:W-:Y:S01]  /*11c0*/  UMOV UR6, 0xe4faecd5 ;  /* 0xe4faecd500067882 */ /* 0x000fe20000000000 */
[----:B------:R-:W-:-:S06]  /*11d0*/  UMOV UR7, 0x3f1745cd ;  /* 0x3f1745cd00077882 */ /* 0x000fcc0000000000 */
[----:B------:R-:W-:Y:S01]  /*11e0*/  DFMA R16, R22, R16, UR6 ;  /* 0x0000000616107e2b */ /* 0x000fe20008000010 */
[----:B------:R-:W-:Y:S01]  /*11f0*/  UMOV UR6, 0x258a578b ;  /* 0x258a578b00067882 */ /* 0x000fe20000000000 */
[----:B------:R-:W-:-:S06]  /*1200*/  UMOV UR7, 0x3f3c71c7 ;  /* 0x3f3c71c700077882 */ /* 0x000fcc0000000000 */
[----:B------:R-:W-:Y:S01]  /*1210*/  DFMA R18, R22, R16, UR6 ;  /* 0x0000000616127e2b */ /* 0x000fe20008000010 */
[----:B------:R-:W-:Y:S01]  /*1220*/  UMOV UR6, 0x9242b910 ;  /* 0x9242b91000067882 */ /* 0x000fe20000000000 */
[----:B------:R-:W-:Y:S01]  /*1230*/  UMOV UR7, 0x3f624924 ;  /* 0x3f62492400077882 */ /* 0x000fe20000000000 */
[----:B------:R-:W-:-:S05]  /*1240*/  DADD R16, R12, -R10 ;  /* 0x000000000c107229 */ /* 0x000fca000000080a */
[----:B------:R-:W-:Y:S01]  /*1250*/  DFMA R18, R22, R18, UR6 ;  /* 0x0000000616127e2b */ /* 0x000fe20008000012 */
[----:B------:R-:W-:Y:S01]  /*1260*/  UMOV UR6, 0x99999dfb ;  /* 0x99999dfb00067882 */ /* 0x000fe20000000000 */
[----:B------:R-:W-:Y:S01]  /*1270*/  UMOV UR7, 0x3f899999 ;  /* 0x3f89999900077882 */ /* 0x000fe20000000000 */
[----:B------:R-:W-:-:S05]  /*1280*/  DADD R16, R16, R16 ;  /* 0x0000000010107229 */ /* 0x000fca0000000010 */
[----:B------:R-:W-:Y:S01]  /*1290*/  DFMA R18, R22, R18, UR6 ;  /* 0x0000000616127e2b */ /* 0x000fe20008000012 */
[----:B------:R-:W-:Y:S01]  /*12a0*/  UMOV UR6, 0x55555555 ;  /* 0x5555555500067882 */ /* 0x000fe20000000000 */
[----:B------:R-:W-:Y:S01]  /*12b0*/  UMOV UR7, 0x3fb55555 ;  /* 0x3fb5555500077882 */ /* 0x000fe20000000000 */
[----:B------:R-:W-:-:S05]  /*12c0*/  DFMA R16, R12, -R10, R16 ;  /* 0x8000000a0c10722b */ /* 0x000fca0000000010 */
[----:B------:R-:W-:-:S03]  /*12d0*/  DFMA R12, R22, R18, UR6 ;  /* 0x00000006160c7e2b */ /* 0x000fc60008000012 */
[----:B------:R-:W-:Y:S02]  /*12e0*/  DMUL R14, R14, R16 ;  /* 0x000000100e0e7228 */ /* 0x000fe40000000000 */
[----:B------:R-:W-:-:S03]  /*12f0*/  DMUL R16, R10, R10 ;  /* 0x0000000a0a107228 */ /* 0x000fc60000000000 */
[----:B------:R-:W-:Y:S01]  /*1300*/  DADD R20, -R12, UR6 ;  /* 0x000000060c147e29 */ /* 0x000fe20008000100 */
[----:B------:R-:W-:Y:S01]  /*1310*/  UMOV UR6, 0xb9e7b0 ;  /* 0x00b9e7b000067882 */ /* 0x000fe20000000000 */
[----:B------:R-:W-:-:S03]  /*1320*/  UMOV UR7, 0x3c46a4cb ;  /* 0x3c46a4cb00077882 */ /* 0x000fc60000000000 */
[----:B------:R-:W-:-:S03]  /*1330*/  DFMA R24, R10, R10, -R16 ;  /* 0x0000000a0a18722b */ /* 0x000fc60000000810 */
[----:B------:R-:W-:Y:S02]  /*1340*/  DFMA R18, R22, R18, R20 ;  /* 0x000000121612722b */ /* 0x000fe40000000014 */
[----:B------:R-:W-:Y:S01]  /*1350*/  DMUL R20, R10, R16 ;  /* 0x000000100a147228 */ /* 0x000fe20000000000 */
[----:B------:R-:W-:Y:S01]  /*1360*/  IADD3 R23, PT, PT, R15, 0x100000, RZ ;  /* 0x001000000f177810 */ /* 0x000fe20007ffe0ff */
[----:B------:R-:W-:-:S04]  /*1370*/  IMAD.MOV.U32 R22, RZ, RZ, R14 ;  /* 0x000000ffff167224 */ /* 0x000fc800078e000e */
[----:B------:R-:W-:Y:S01]  /*1380*/  DADD R18, R18, -UR6 ;  /* 0x8000000612127e29 */ /* 0x000fe20008000000 */
[----:B------:R-:W-:Y:S01]  /*1390*/  UMOV UR6, 0x80000000 ;  /* 0x8000000000067882 */ /* 0x000fe20000000000 */
[C---:B------:R-:W-:Y:S01]  /*13a0*/  DFMA R22, R10.reuse, R22, R24 ;  /* 0x000000160a16722b */ /* 0x040fe20000000018 */
[----:B------:R-:W-:Y:S01]  /*13b0*/  UMOV UR7, 0x43300000 ;  /* 0x4330000000077882 */ /* 0x000fe20000000000 */
[----:B------:R-:W-:-:S08]  /*13c0*/  DFMA R24, R10, R16, -R20 ;  /* 0x000000100a18722b */ /* 0x000fd00000000814 */
[----:B------:R-:W-:Y:S02]  /*13d0*/  DFMA R24, R14, R16, R24 ;  /* 0x000000100e18722b */ /* 0x000fe40000000018 */
[----:B------:R-:W-:-:S06]  /*13e0*/  DADD R16, R12, R18 ;  /* 0x000000000c107229 */ /* 0x000fcc0000000012 */
[----:B------:R-:W-:Y:S02]  /*13f0*/  DFMA R22, R10, R22, R24 ;  /* 0x000000160a16722b */ /* 0x000fe40000000018 */
[----:B------:R-:W-:Y:S02]  /*1400*/  DADD R24, R12, -R16 ;  /* 0x000000000c187229 */ /* 0x000fe40000000810 */
[----:B------:R-:W-:-:S06]  /*1410*/  DMUL R12, R16, R20 ;  /* 0x00000014100c7228 */ /* 0x000fcc0000000000 */
[----:B------:R-:W-:Y:S02]  /*1420*/  DADD R24, R18, R24 ;  /* 0x0000000012187229 */ /* 0x000fe40000000018 */
[----:B------:R-:W-:-:S08]  /*1430*/  DFMA R18, R16, R20, -R12 ;  /* 0x000000141012722b */ /* 0x000fd0000000080c */
[----:B------:R-:W-:-:S08]  /*1440*/  DFMA R18, R16, R22, R18 ;  /* 0x000000161012722b */ /* 0x000fd00000000012 */
[----:B------:R-:W-:-:S08]  /*1450*/  DFMA R24, R24, R20, R18 ;  /* 0x000000141818722b */ /* 0x000fd00000000012 */
[----:B------:R-:W-:-:S08]  /*1460*/  DADD R18, R12, R24 ;  /* 0x000000000c127229 */ /* 0x000fd00000000018 */
[--C-:B------:R-:W-:Y:S02]  /*1470*/  DADD R16, R10, R18.reuse ;  /* 0x000000000a107229 */ /* 0x100fe40000000012 */
[----:B------:R-:W-:-:S06]  /*1480*/  DADD R12, R12, -R18 ;  /* 0x000000000c0c7229 */ /* 0x000fcc0000000812 */
[----:B------:R-:W-:Y:S02]  /*1490*/  DADD R10, R10, -R16 ;  /* 0x000000000a0a7229 */ /* 0x000fe40000000810 */
[----:B------:R-:W-:-:S06]  /*14a0*/  DADD R12, R24, R12 ;  /* 0x00000000180c7229 */ /* 0x000fcc000000000c */
[----:B------:R-:W-:-:S08]  /*14b0*/  DADD R10, R18, R10 ;  /* 0x00000000120a7229 */ /* 0x000fd0000000000a */
[----:B------:R-:W-:-:S08]  /*14c0*/  DADD R10, R12, R10 ;  /* 0x000000000c0a7229 */ /* 0x000fd0000000000a */
[----:B------:R-:W-:Y:S01]  /*14d0*/  DADD R14, R14, R10 ;  /* 0x000000000e0e7229 */ /* 0x000fe2000000000a */
[----:B------:R-:W-:Y:S01]  /*14e0*/  LOP3.LUT R10, R8, 0x80000000, RZ, 0x3c, !PT ;  /* 0x80000000080a7812 */ /* 0x000fe200078e3cff */
[----:B------:R-:W-:-:S06]  /*14f0*/  IMAD.MOV.U32 R11, RZ, RZ, 0x43300000 ;  /* 0x43300000ff0b7424 */ /* 0x000fcc00078e00ff */
[----:B------:R-:W-:Y:S02]  /*1500*/  DADD R12, R16, R14 ;  /* 0x00000000100c7229 */ /* 0x000fe4000000000e */
[----:B------:R-:W-:Y:S01]  /*1510*/  DADD R10, R10, -UR6 ;  /* 0x800000060a0a7e29 */ /* 0x000fe20008000000 */
[----:B------:R-:W-:Y:S01]  /*1520*/  UMOV UR6, 0xfefa39ef ;  /* 0xfefa39ef00067882 */ /* 0x000fe20000000000 */
[----:B------:R-:W-:-:S04]  /*1530*/  UMOV UR7, 0x3fe62e42 ;  /* 0x3fe62e4200077882 */ /* 0x000fc80000000000 */
[--C-:B------:R-:W-:Y:S02]  /*1540*/  DADD R16, R16, -R12.reuse ;  /* 0x0000000010107229 */ /* 0x100fe4000000080c */
[----:B------:R-:W-:-:S06]  /*1550*/  DFMA R8, R10, UR6, R12 ;  /* 0x000000060a087c2b */ /* 0x000fcc000800000c */
[----:B------:R-:W-:Y:S02]  /*1560*/  DADD R16, R14, R16 ;  /* 0x000000000e107229 */ /* 0x000fe40000000010 */
[----:B------:R-:W-:-:S08]  /*1570*/  DFMA R18, R10, -UR6, R8 ;  /* 0x800000060a127c2b */ /* 0x000fd00008000008 */
[----:B------:R-:W-:-:S08]  /*1580*/  DADD R18, -R12, R18 ;  /* 0x000000000c127229 */ /* 0x000fd00000000112 */
[----:B------:R-:W-:-:S08]  /*1590*/  DADD R16, R16, -R18 ;  /* 0x0000000010107229 */ /* 0x000fd00000000812 */
[----:B------:R-:W-:-:S08]  /*15a0*/  DFMA R16, R10, UR8, R16 ;  /* 0x000000080a107c2b */ /* 0x000fd00008000010 */
[----:B------:R-:W-:-:S08]  /*15b0*/  DADD R10, R8, R16 ;  /* 0x00000000080a7229 */ /* 0x000fd00000000010 */
[----:B------:R-:W-:Y:S02]  /*15c0*/  DADD R12, R8, -R10 ;  /* 0x00000000080c7229 */ /* 0x000fe4000000080a */
[----:B------:R-:W-:-:S06]  /*15d0*/  DMUL R8, R10, 2 ;  /* 0x400000000a087828 */ /* 0x000fcc0000000000 */
[----:B------:R-:W-:Y:S02]  /*15e0*/  DADD R12, R16, R12 ;  /* 0x00000000100c7229 */ /* 0x000fe4000000000c */
[----:B------:R-:W-:-:S08]  /*15f0*/  DFMA R14, R10, 2, -R8 ;  /* 0x400000000a0e782b */ /* 0x000fd00000000808 */
[----:B------:R-:W-:Y:S01]  /*1600*/  DFMA R14, R12, 2, R14 ;  /* 0x400000000c0e782b */ /* 0x000fe2000000000e */
[----:B------:R-:W-:Y:S01]  /*1610*/  MOV R12, 0x652b82fe ;  /* 0x652b82fe000c7802 */ /* 0x000fe20000000f00 */
[----:B------:R-:W-:-:S06]  /*1620*/  IMAD.MOV.U32 R13, RZ, RZ, 0x3ff71547 ;  /* 0x3ff71547ff0d7424 */ /* 0x000fcc00078e00ff */
[----:B------:R-:W-:-:S08]  /*1630*/  DADD R10, R8, R14 ;  /* 0x00000000080a7229 */ /* 0x000fd0000000000e */
[----:B------:R-:W-:Y:S02]  /*1640*/  DFMA R12, R10, R12, 6.75539944105574400000e+15 ;  /* 0x433800000a0c742b */ /* 0x000fe4000000000c */
[----:B------:R-:W-:Y:S01]  /*1650*/  FSETP.GEU.AND P0, PT, |R11|, 4.1917929649353027344, PT ;  /* 0x4086232b0b00780b */ /* 0x000fe20003f0e200 */
[----:B------:R-:W-:-:S05]  /*1660*/  DADD R8, R8, -R10 ;  /* 0x0000000008087229 */ /* 0x000fca000000080a */
[----:B------:R-:W-:-:S03]  /*1670*/  DADD R16, R12, -6.75539944105574400000e+15 ;  /* 0xc33800000c107429 */ /* 0x000fc60000000000 */
[----:B------:R-:W-:-:S05]  /*1680*/  DADD R14, R14, R8 ;  /* 0x000000000e0e7229 */ /* 0x000fca0000000008 */
[----:B------:R-:W-:Y:S01]  /*1690*/  DFMA R18, R16, -UR6, R10 ;  /* 0x8000000610127c2b */ /* 0x000fe2000800000a */
[----:B------:R-:W-:Y:S01]  /*16a0*/  UMOV UR6, 0x3b39803f ;  /* 0x3b39803f00067882 */ /* 0x000fe20000000000 */
[----:B------:R-:W-:-:S06]  /*16b0*/  UMOV UR7, 0x3c7abc9e ;  /* 0x3c7abc9e00077882 */ /* 0x000fcc0000000000 */
[----:B------:R-:W-:Y:S01]  /*16c0*/  DFMA R16, R16, -UR6, R18 ;  /* 0x8000000610107c2b */ /* 0x000fe20008000012 */
[----:B------:R-:W-:Y:S01]  /*16d0*/  UMOV UR6, 0x69ce2bdf ;  /* 0x69ce2bdf00067882 */ /* 0x000fe20000000000 */
[----:B------:R-:W-:Y:S01]  /*16e0*/  IMAD.MOV.U32 R18, RZ, RZ, -0x35dec16 ;  /* 0xfca213eaff127424 */ /* 0x000fe200078e00ff */
[----:B------:R-:W-:Y:S01]  /*16f0*/  UMOV UR7, 0x3e5ade15 ;  /* 0x3e5ade1500077882 */ /* 0x000fe20000000000 */
[----:B------:R-:W-:-:S06]  /*1700*/  IMAD.MOV.U32 R19, RZ, RZ, 0x3e928af3 ;  /* 0x3e928af3ff137424 */ /* 0x000fcc00078e00ff */
        /* <DEDUP_REMOVED lines=24> */
[----:B------:R-:W-:-:S08]  /*1890*/  DFMA R18, R16, R18, UR6 ;  /* 0x0000000610127e2b */ /* 0x000fd00008000012 */
[----:B------:R-:W-:-:S08]  /*18a0*/  DFMA R18, R16, R18, 1 ;  /* 0x3ff000001012742b */ /* 0x000fd00000000012 */
[----:B------:R-:W-:-:S10]  /*18b0*/  DFMA R16, R16, R18, 1 ;  /* 0x3ff000001010742b */ /* 0x000fd40000000012 */
[----:B------:R-:W-:Y:S01]  /*18c0*/  LEA R9, R12, R17, 0x14 ;  /* 0x000000110c097211 */ /* 0x000fe200078ea0ff */
[----:B------:R-:W-:Y:S01]  /*18d0*/  IMAD.MOV.U32 R8, RZ, RZ, R16 ;  /* 0x000000ffff087224 */ /* 0x000fe200078e0010 */
[----:B------:R-:W-:Y:S06]  /*18e0*/  @!P0 BRA `(.L_x_18) ;  /* 0x0000000000308947 */ /* 0x000fec0003800000 */
[----:B------:R-:W-:Y:S01]  /*18f0*/  FSETP.GEU.AND P1, PT, |R11|, 4.2275390625, PT ;  /* 0x408748000b00780b */ /* 0x000fe20003f2e200 */
[C---:B------:R-:W-:Y:S02]  /*1900*/  DADD R18, R10.reuse, +INF ;  /* 0x7ff000000a127429 */ /* 0x040fe40000000000 */
[----:B------:R-:W-:-:S08]  /*1910*/  DSETP.GEU.AND P0, PT, R10, RZ, PT ;  /* 0x000000ff0a00722a */ /* 0x000fd00003f0e000 */
[----:B------:R-:W-:Y:S02]  /*1920*/  FSEL R9, R19, RZ, P0 ;  /* 0x000000ff13097208 */ /* 0x000fe40000000000 */
[----:B------:R-:W-:-:S04]  /*1930*/  @!P1 LEA.HI R8, R12, R12, RZ, 0x1 ;  /* 0x0000000c0c089211 */ /* 0x000fc800078f08ff */
[----:B------:R-:W-:Y:S02]  /*1940*/  @!P1 SHF.R.S32.HI R11, RZ, 0x1, R8 ;  /* 0x00000001ff0b9819 */ /* 0x000fe40000011408 */
[----:B------:R-:W-:-:S03]  /*1950*/  FSEL R8, R18, RZ, P0 ;  /* 0x000000ff12087208 */ /* 0x000fc60000000000 */
[----:B------:R-:W-:Y:S02]  /*1960*/  @!P1 IMAD.IADD R10, R12, 0x1, -R11 ;  /* 0x000000010c0a9824 */ /* 0x000fe400078e0a0b */
[----:B------:R-:W-:-:S03]  /*1970*/  @!P1 IMAD R17, R11, 0x100000, R17 ;  /* 0x001000000b119824 */ /* 0x000fc600078e0211 */
[----:B------:R-:W-:Y:S02]  /*1980*/  @!P1 LEA R11, R10, 0x3ff00000, 0x14 ;  /* 0x3ff000000a0b9811 */ /* 0x000fe400078ea0ff */
[----:B------:R-:W-:-:S06]  /*1990*/  @!P1 MOV R10, RZ ;  /* 0x000000ff000a9202 */ /* 0x000fcc0000000f00 */
[----:B------:R-:W-:-:S11]  /*19a0*/  @!P1 DMUL R8, R16, R10 ;  /* 0x0000000a10089228 */ /* 0x000fd60000000000 */
.L_x_18:
[----:B------:R-:W-:Y:S01]  /*19b0*/  DFMA R14, R14, R8, R8 ;  /* 0x000000080e0e722b */ /* 0x000fe20000000008 */
[----:B------:R-:W-:Y:S01]  /*19c0*/  IMAD.MOV.U32 R10, RZ, RZ, R0 ;  /* 0x000000ffff0a7224 */ /* 0x000fe200078e0000 */
[----:B------:R-:W-:Y:S01]  /*19d0*/  DSETP.NEU.AND P0, PT, |R8|, +INF , PT ;  /* 0x7ff000000800742a */ /* 0x000fe20003f0d200 */
[----:B------:R-:W-:-:S07]  /*19e0*/  IMAD.MOV.U32 R11, RZ, RZ, 0x0 ;  /* 0x00000000ff0b7424 */ /* 0x000fce00078e00ff */
[----:B------:R-:W-:Y:S02]  /*19f0*/  FSEL R8, R8, R14, !P0 ;  /* 0x0000000e08087208 */ /* 0x000fe40004000000 */
[----:B------:R-:W-:Y:S01]  /*1a00*/  FSEL R9, R9, R15, !P0 ;  /* 0x0000000f09097208 */ /* 0x000fe20004000000 */
[----:B------:R-:W-:Y:S06]  /*1a10*/  RET.REL.NODEC R10 `(_Z19exponentialFunctioniPfS_) ;  /* 0xffffffe40a787950 */ /* 0x000fec0003c3ffff */
.L_x_19:
[----:B------:R-:W-:-:S00]  /*1a20*/  BRA `(.L_x_19) ;  /* 0xfffffffc00fc7947 */ /* 0x000fc0000383ffff */
[----:B------:R-:W-:-:S00]  /*1a30*/  NOP ;  /* 0x0000000000007918 */ /* 0x000fc00000000000 */
        /* <DEDUP_REMOVED lines=12> */
.L_x_22:


//--------------------- .nv.shared.reserved.0     --------------------------
	.section	.nv.shared.reserved.0,"aw",@nobits
	.weak		__nv_reservedSMEM_offset_0_alias
	.size		__nv_reservedSMEM_offset_0_alias, 0, 64
	.other		__nv_reservedSMEM_offset_0_alias,@"STO_CUDA_RESERVED_SHARED STV_DEFAULT"
__nv_reservedSMEM_offset_0_alias:
	.zero		0
	.zero		64


//--------------------- .nv.constant0._Z19exponentialFunctioniPfS_ --------------------------
	.section	.nv.constant0._Z19exponentialFunctioniPfS_,"a",@progbits
	.sectionflags	@""
	.align	4
.nv.constant0._Z19exponentialFunctioniPfS_:
	.zero		920


//--------------------- SYMBOLS --------------------------

	.type		.nv.reservedSmem.offset0,@object
	.size		.nv.reservedSmem.offset0,0x4
